//
// Generated by NVIDIA NVVM Compiler
//
// Compiler Build ID: CL-36424714
// Cuda compilation tools, release 13.0, V13.0.88
// Based on NVVM 20.0.0
//

.version 9.0
.target sm_100
.address_size 64

	// .globl	_matrix_add_flat
.extern .func __assertfail
(
	.param .b64 __assertfail_param_0,
	.param .b64 __assertfail_param_1,
	.param .b32 __assertfail_param_2,
	.param .b64 __assertfail_param_3,
	.param .b64 __assertfail_param_4
)
;
.global .align 1 .b8 __unnamed_1[97] = {118, 111, 105, 100, 32, 95, 109, 97, 116, 114, 105, 120, 95, 97, 100, 100, 95, 116, 95, 114, 105, 103, 104, 116, 40, 102, 108, 111, 97, 116, 32, 42, 44, 32, 102, 108, 111, 97, 116, 32, 42, 44, 32, 102, 108, 111, 97, 116, 32, 42, 44, 32, 117, 110, 115, 105, 103, 110, 101, 100, 32, 108, 111, 110, 103, 44, 32, 117, 110, 115, 105, 103, 110, 101, 100, 32, 108, 111, 110, 103, 44, 32, 117, 110, 115, 105, 103, 110, 101, 100, 32, 108, 111, 110, 103, 41};
.global .align 1 .b8 __unnamed_2[97] = {118, 111, 105, 100, 32, 95, 109, 97, 116, 114, 105, 120, 95, 115, 117, 98, 95, 116, 95, 114, 105, 103, 104, 116, 40, 102, 108, 111, 97, 116, 32, 42, 44, 32, 102, 108, 111, 97, 116, 32, 42, 44, 32, 102, 108, 111, 97, 116, 32, 42, 44, 32, 117, 110, 115, 105, 103, 110, 101, 100, 32, 108, 111, 110, 103, 44, 32, 117, 110, 115, 105, 103, 110, 101, 100, 32, 108, 111, 110, 103, 44, 32, 117, 110, 115, 105, 103, 110, 101, 100, 32, 108, 111, 110, 103, 41};
.global .align 1 .b8 __unnamed_3[97] = {118, 111, 105, 100, 32, 95, 109, 97, 116, 114, 105, 120, 95, 109, 117, 108, 95, 116, 95, 114, 105, 103, 104, 116, 40, 102, 108, 111, 97, 116, 32, 42, 44, 32, 102, 108, 111, 97, 116, 32, 42, 44, 32, 102, 108, 111, 97, 116, 32, 42, 44, 32, 117, 110, 115, 105, 103, 110, 101, 100, 32, 108, 111, 110, 103, 44, 32, 117, 110, 115, 105, 103, 110, 101, 100, 32, 108, 111, 110, 103, 44, 32, 117, 110, 115, 105, 103, 110, 101, 100, 32, 108, 111, 110, 103, 41};
.global .align 1 .b8 __unnamed_4[97] = {118, 111, 105, 100, 32, 95, 109, 97, 116, 114, 105, 120, 95, 100, 105, 118, 95, 116, 95, 114, 105, 103, 104, 116, 40, 102, 108, 111, 97, 116, 32, 42, 44, 32, 102, 108, 111, 97, 116, 32, 42, 44, 32, 102, 108, 111, 97, 116, 32, 42, 44, 32, 117, 110, 115, 105, 103, 110, 101, 100, 32, 108, 111, 110, 103, 44, 32, 117, 110, 115, 105, 103, 110, 101, 100, 32, 108, 111, 110, 103, 44, 32, 117, 110, 115, 105, 103, 110, 101, 100, 32, 108, 111, 110, 103, 41};
.global .align 1 .b8 __unnamed_5[96] = {118, 111, 105, 100, 32, 95, 109, 97, 116, 114, 105, 120, 95, 115, 117, 98, 95, 116, 95, 108, 101, 102, 116, 40, 102, 108, 111, 97, 116, 32, 42, 44, 32, 102, 108, 111, 97, 116, 32, 42, 44, 32, 102, 108, 111, 97, 116, 32, 42, 44, 32, 117, 110, 115, 105, 103, 110, 101, 100, 32, 108, 111, 110, 103, 44, 32, 117, 110, 115, 105, 103, 110, 101, 100, 32, 108, 111, 110, 103, 44, 32, 117, 110, 115, 105, 103, 110, 101, 100, 32, 108, 111, 110, 103, 41};
.global .align 1 .b8 __unnamed_6[96] = {118, 111, 105, 100, 32, 95, 109, 97, 116, 114, 105, 120, 95, 100, 105, 118, 95, 116, 95, 108, 101, 102, 116, 40, 102, 108, 111, 97, 116, 32, 42, 44, 32, 102, 108, 111, 97, 116, 32, 42, 44, 32, 102, 108, 111, 97, 116, 32, 42, 44, 32, 117, 110, 115, 105, 103, 110, 101, 100, 32, 108, 111, 110, 103, 44, 32, 117, 110, 115, 105, 103, 110, 101, 100, 32, 108, 111, 110, 103, 44, 32, 117, 110, 115, 105, 103, 110, 101, 100, 32, 108, 111, 110, 103, 41};
.global .align 1 .b8 $str[12] = {105, 110, 100, 101, 120, 32, 60, 32, 108, 101, 110};
.global .align 1 .b8 $str$1[27] = {47, 116, 109, 112, 47, 115, 97, 115, 115, 95, 99, 117, 95, 57, 108, 50, 95, 108, 48, 101, 51, 47, 107, 46, 99, 117};

.visible .entry _matrix_add_flat(
	.param .u64 .ptr .align 1 _matrix_add_flat_param_0,
	.param .u64 .ptr .align 1 _matrix_add_flat_param_1,
	.param .u64 .ptr .align 1 _matrix_add_flat_param_2,
	.param .u64 _matrix_add_flat_param_3
)
{
	.reg .pred 	%p<2>;
	.reg .b32 	%r<5>;
	.reg .b32 	%f<4>;
	.reg .b64 	%rd<13>;

	ld.param.u64 	%rd2, [_matrix_add_flat_param_0];
	ld.param.u64 	%rd3, [_matrix_add_flat_param_1];
	ld.param.u64 	%rd4, [_matrix_add_flat_param_2];
	ld.param.u64 	%rd5, [_matrix_add_flat_param_3];
	mov.u32 	%r1, %ctaid.x;
	mov.u32 	%r2, %ntid.x;
	mov.u32 	%r3, %tid.x;
	mad.lo.s32 	%r4, %r1, %r2, %r3;
	cvt.s64.s32 	%rd1, %r4;
	setp.le.u64 	%p1, %rd5, %rd1;
	@%p1 bra 	$L__BB0_2;
	cvta.to.global.u64 	%rd6, %rd3;
	cvta.to.global.u64 	%rd7, %rd4;
	cvta.to.global.u64 	%rd8, %rd2;
	shl.b64 	%rd9, %rd1, 2;
	add.s64 	%rd10, %rd6, %rd9;
	ld.global.f32 	%f1, [%rd10];
	add.s64 	%rd11, %rd7, %rd9;
	ld.global.f32 	%f2, [%rd11];
	add.f32 	%f3, %f1, %f2;
	add.s64 	%rd12, %rd8, %rd9;
	st.global.f32 	[%rd12], %f3;
$L__BB0_2:
	ret;

}
	// .globl	_matrix_sub_flat
.visible .entry _matrix_sub_flat(
	.param .u64 .ptr .align 1 _matrix_sub_flat_param_0,
	.param .u64 .ptr .align 1 _matrix_sub_flat_param_1,
	.param .u64 .ptr .align 1 _matrix_sub_flat_param_2,
	.param .u64 _matrix_sub_flat_param_3
)
{
	.reg .pred 	%p<2>;
	.reg .b32 	%r<5>;
	.reg .b32 	%f<4>;
	.reg .b64 	%rd<13>;

	ld.param.u64 	%rd2, [_matrix_sub_flat_param_0];
	ld.param.u64 	%rd3, [_matrix_sub_flat_param_1];
	ld.param.u64 	%rd4, [_matrix_sub_flat_param_2];
	ld.param.u64 	%rd5, [_matrix_sub_flat_param_3];
	mov.u32 	%r1, %ctaid.x;
	mov.u32 	%r2, %ntid.x;
	mov.u32 	%r3, %tid.x;
	mad.lo.s32 	%r4, %r1, %r2, %r3;
	cvt.s64.s32 	%rd1, %r4;
	setp.le.u64 	%p1, %rd5, %rd1;
	@%p1 bra 	$L__BB1_2;
	cvta.to.global.u64 	%rd6, %rd3;
	cvta.to.global.u64 	%rd7, %rd4;
	cvta.to.global.u64 	%rd8, %rd2;
	shl.b64 	%rd9, %rd1, 2;
	add.s64 	%rd10, %rd6, %rd9;
	ld.global.f32 	%f1, [%rd10];
	add.s64 	%rd11, %rd7, %rd9;
	ld.global.f32 	%f2, [%rd11];
	sub.f32 	%f3, %f1, %f2;
	add.s64 	%rd12, %rd8, %rd9;
	st.global.f32 	[%rd12], %f3;
$L__BB1_2:
	ret;

}
	// .globl	_matrix_mul_flat
.visible .entry _matrix_mul_flat(
	.param .u64 .ptr .align 1 _matrix_mul_flat_param_0,
	.param .u64 .ptr .align 1 _matrix_mul_flat_param_1,
	.param .u64 .ptr .align 1 _matrix_mul_flat_param_2,
	.param .u64 _matrix_mul_flat_param_3
)
{
	.reg .pred 	%p<2>;
	.reg .b32 	%r<5>;
	.reg .b32 	%f<4>;
	.reg .b64 	%rd<13>;

	ld.param.u64 	%rd2, [_matrix_mul_flat_param_0];
	ld.param.u64 	%rd3, [_matrix_mul_flat_param_1];
	ld.param.u64 	%rd4, [_matrix_mul_flat_param_2];
	ld.param.u64 	%rd5, [_matrix_mul_flat_param_3];
	mov.u32 	%r1, %ctaid.x;
	mov.u32 	%r2, %ntid.x;
	mov.u32 	%r3, %tid.x;
	mad.lo.s32 	%r4, %r1, %r2, %r3;
	cvt.s64.s32 	%rd1, %r4;
	setp.le.u64 	%p1, %rd5, %rd1;
	@%p1 bra 	$L__BB2_2;
	cvta.to.global.u64 	%rd6, %rd3;
	cvta.to.global.u64 	%rd7, %rd4;
	cvta.to.global.u64 	%rd8, %rd2;
	shl.b64 	%rd9, %rd1, 2;
	add.s64 	%rd10, %rd6, %rd9;
	ld.global.f32 	%f1, [%rd10];
	add.s64 	%rd11, %rd7, %rd9;
	ld.global.f32 	%f2, [%rd11];
	mul.f32 	%f3, %f1, %f2;
	add.s64 	%rd12, %rd8, %rd9;
	st.global.f32 	[%rd12], %f3;
$L__BB2_2:
	ret;

}
	// .globl	_matrix_div_flat
.visible .entry _matrix_div_flat(
	.param .u64 .ptr .align 1 _matrix_div_flat_param_0,
	.param .u64 .ptr .align 1 _matrix_div_flat_param_1,
	.param .u64 .ptr .align 1 _matrix_div_flat_param_2,
	.param .u64 _matrix_div_flat_param_3
)
{
	.reg .pred 	%p<2>;
	.reg .b32 	%r<5>;
	.reg .b32 	%f<4>;
	.reg .b64 	%rd<13>;

	ld.param.u64 	%rd2, [_matrix_div_flat_param_0];
	ld.param.u64 	%rd3, [_matrix_div_flat_param_1];
	ld.param.u64 	%rd4, [_matrix_div_flat_param_2];
	ld.param.u64 	%rd5, [_matrix_div_flat_param_3];
	mov.u32 	%r1, %ctaid.x;
	mov.u32 	%r2, %ntid.x;
	mov.u32 	%r3, %tid.x;
	mad.lo.s32 	%r4, %r1, %r2, %r3;
	cvt.s64.s32 	%rd1, %r4;
	setp.le.u64 	%p1, %rd5, %rd1;
	@%p1 bra 	$L__BB3_2;
	cvta.to.global.u64 	%rd6, %rd3;
	cvta.to.global.u64 	%rd7, %rd4;
	cvta.to.global.u64 	%rd8, %rd2;
	shl.b64 	%rd9, %rd1, 2;
	add.s64 	%rd10, %rd6, %rd9;
	ld.global.f32 	%f1, [%rd10];
	add.s64 	%rd11, %rd7, %rd9;
	ld.global.f32 	%f2, [%rd11];
	div.rn.f32 	%f3, %f1, %f2;
	add.s64 	%rd12, %rd8, %rd9;
	st.global.f32 	[%rd12], %f3;
$L__BB3_2:
	ret;

}
	// .globl	_matrix_add_t_right
.visible .entry _matrix_add_t_right(
	.param .u64 .ptr .align 1 _matrix_add_t_right_param_0,
	.param .u64 .ptr .align 1 _matrix_add_t_right_param_1,
	.param .u64 .ptr .align 1 _matrix_add_t_right_param_2,
	.param .u64 _matrix_add_t_right_param_3,
	.param .u64 _matrix_add_t_right_param_4,
	.param .u64 _matrix_add_t_right_param_5
)
{
	.reg .pred 	%p<5>;
	.reg .b32 	%r<11>;
	.reg .b32 	%f<4>;
	.reg .b64 	%rd<37>;

	ld.param.u64 	%rd11, [_matrix_add_t_right_param_0];
	ld.param.u64 	%rd12, [_matrix_add_t_right_param_1];
	ld.param.u64 	%rd13, [_matrix_add_t_right_param_2];
	ld.param.u64 	%rd14, [_matrix_add_t_right_param_3];
	ld.param.u64 	%rd15, [_matrix_add_t_right_param_4];
	ld.param.u64 	%rd16, [_matrix_add_t_right_param_5];
	mov.u32 	%r1, %ctaid.x;
	mov.u32 	%r2, %ntid.x;
	mov.u32 	%r3, %tid.x;
	mad.lo.s32 	%r4, %r1, %r2, %r3;
	cvt.s64.s32 	%rd1, %r4;
	setp.le.u64 	%p1, %rd16, %rd1;
	@%p1 bra 	$L__BB4_10;
	mul.lo.s64 	%rd2, %rd15, %rd1;
	mul.lo.s64 	%rd3, %rd15, %rd14;
	or.b64  	%rd17, %rd2, %rd3;
	and.b64  	%rd18, %rd17, -4294967296;
	setp.ne.s64 	%p2, %rd18, 0;
	@%p2 bra 	$L__BB4_3;
	cvt.u32.u64 	%r5, %rd3;
	cvt.u32.u64 	%r6, %rd2;
	rem.u32 	%r7, %r6, %r5;
	cvt.u64.u32 	%rd35, %r7;
	bra.uni 	$L__BB4_4;
$L__BB4_3:
	rem.u64 	%rd35, %rd2, %rd3;
$L__BB4_4:
	or.b64  	%rd19, %rd1, %rd14;
	and.b64  	%rd20, %rd19, -4294967296;
	setp.ne.s64 	%p3, %rd20, 0;
	@%p3 bra 	$L__BB4_6;
	cvt.u32.u64 	%r8, %rd14;
	cvt.u32.u64 	%r9, %rd1;
	div.u32 	%r10, %r9, %r8;
	cvt.u64.u32 	%rd36, %r10;
	bra.uni 	$L__BB4_7;
$L__BB4_6:
	div.u64 	%rd36, %rd1, %rd14;
$L__BB4_7:
	add.s64 	%rd10, %rd36, %rd35;
	setp.lt.u64 	%p4, %rd10, %rd16;
	@%p4 bra 	$L__BB4_9;
	mov.u64 	%rd21, $str;
	cvta.global.u64 	%rd22, %rd21;
	mov.u64 	%rd23, $str$1;
	cvta.global.u64 	%rd24, %rd23;
	mov.u64 	%rd25, __unnamed_1;
	cvta.global.u64 	%rd26, %rd25;
	{ // callseq 0, 0
	.param .b64 param0;
	st.param.b64 	[param0], %rd22;
	.param .b64 param1;
	st.param.b64 	[param1], %rd24;
	.param .b32 param2;
	st.param.b32 	[param2], 64;
	.param .b64 param3;
	st.param.b64 	[param3], %rd26;
	.param .b64 param4;
	st.param.b64 	[param4], 1;
	call.uni 
	__assertfail, 
	(
	param0, 
	param1, 
	param2, 
	param3, 
	param4
	);
	} // callseq 0
$L__BB4_9:
	cvta.to.global.u64 	%rd27, %rd12;
	shl.b64 	%rd28, %rd1, 2;
	add.s64 	%rd29, %rd27, %rd28;
	ld.global.f32 	%f1, [%rd29];
	cvta.to.global.u64 	%rd30, %rd13;
	shl.b64 	%rd31, %rd10, 2;
	add.s64 	%rd32, %rd30, %rd31;
	ld.global.f32 	%f2, [%rd32];
	add.f32 	%f3, %f1, %f2;
	cvta.to.global.u64 	%rd33, %rd11;
	add.s64 	%rd34, %rd33, %rd28;
	st.global.f32 	[%rd34], %f3;
$L__BB4_10:
	ret;

}
	// .globl	_matrix_sub_t_right
.visible .entry _matrix_sub_t_right(
	.param .u64 .ptr .align 1 _matrix_sub_t_right_param_0,
	.param .u64 .ptr .align 1 _matrix_sub_t_right_param_1,
	.param .u64 .ptr .align 1 _matrix_sub_t_right_param_2,
	.param .u64 _matrix_sub_t_right_param_3,
	.param .u64 _matrix_sub_t_right_param_4,
	.param .u64 _matrix_sub_t_right_param_5
)
{
	.reg .pred 	%p<5>;
	.reg .b32 	%r<11>;
	.reg .b32 	%f<4>;
	.reg .b64 	%rd<37>;

	ld.param.u64 	%rd11, [_matrix_sub_t_right_param_0];
	ld.param.u64 	%rd12, [_matrix_sub_t_right_param_1];
	ld.param.u64 	%rd13, [_matrix_sub_t_right_param_2];
	ld.param.u64 	%rd14, [_matrix_sub_t_right_param_3];
	ld.param.u64 	%rd15, [_matrix_sub_t_right_param_4];
	ld.param.u64 	%rd16, [_matrix_sub_t_right_param_5];
	mov.u32 	%r1, %ctaid.x;
	mov.u32 	%r2, %ntid.x;
	mov.u32 	%r3, %tid.x;
	mad.lo.s32 	%r4, %r1, %r2, %r3;
	cvt.s64.s32 	%rd1, %r4;
	setp.le.u64 	%p1, %rd16, %rd1;
	@%p1 bra 	$L__BB5_10;
	mul.lo.s64 	%rd2, %rd15, %rd1;
	mul.lo.s64 	%rd3, %rd15, %rd14;
	or.b64  	%rd17, %rd2, %rd3;
	and.b64  	%rd18, %rd17, -4294967296;
	setp.ne.s64 	%p2, %rd18, 0;
	@%p2 bra 	$L__BB5_3;
	cvt.u32.u64 	%r5, %rd3;
	cvt.u32.u64 	%r6, %rd2;
	rem.u32 	%r7, %r6, %r5;
	cvt.u64.u32 	%rd35, %r7;
	bra.uni 	$L__BB5_4;
$L__BB5_3:
	rem.u64 	%rd35, %rd2, %rd3;
$L__BB5_4:
	or.b64  	%rd19, %rd1, %rd14;
	and.b64  	%rd20, %rd19, -4294967296;
	setp.ne.s64 	%p3, %rd20, 0;
	@%p3 bra 	$L__BB5_6;
	cvt.u32.u64 	%r8, %rd14;
	cvt.u32.u64 	%r9, %rd1;
	div.u32 	%r10, %r9, %r8;
	cvt.u64.u32 	%rd36, %r10;
	bra.uni 	$L__BB5_7;
$L__BB5_6:
	div.u64 	%rd36, %rd1, %rd14;
$L__BB5_7:
	add.s64 	%rd10, %rd36, %rd35;
	setp.lt.u64 	%p4, %rd10, %rd16;
	@%p4 bra 	$L__BB5_9;
	mov.u64 	%rd21, $str;
	cvta.global.u64 	%rd22, %rd21;
	mov.u64 	%rd23, $str$1;
	cvta.global.u64 	%rd24, %rd23;
	mov.u64 	%rd25, __unnamed_2;
	cvta.global.u64 	%rd26, %rd25;
	{ // callseq 1, 0
	.param .b64 param0;
	st.param.b64 	[param0], %rd22;
	.param .b64 param1;
	st.param.b64 	[param1], %rd24;
	.param .b32 param2;
	st.param.b32 	[param2], 65;
	.param .b64 param3;
	st.param.b64 	[param3], %rd26;
	.param .b64 param4;
	st.param.b64 	[param4], 1;
	call.uni 
	__assertfail, 
	(
	param0, 
	param1, 
	param2, 
	param3, 
	param4
	);
	} // callseq 1
$L__BB5_9:
	cvta.to.global.u64 	%rd27, %rd12;
	shl.b64 	%rd28, %rd1, 2;
	add.s64 	%rd29, %rd27, %rd28;
	ld.global.f32 	%f1, [%rd29];
	cvta.to.global.u64 	%rd30, %rd13;
	shl.b64 	%rd31, %rd10, 2;
	add.s64 	%rd32, %rd30, %rd31;
	ld.global.f32 	%f2, [%rd32];
	sub.f32 	%f3, %f1, %f2;
	cvta.to.global.u64 	%rd33, %rd11;
	add.s64 	%rd34, %rd33, %rd28;
	st.global.f32 	[%rd34], %f3;
$L__BB5_10:
	ret;

}
	// .globl	_matrix_mul_t_right
.visible .entry _matrix_mul_t_right(
	.param .u64 .ptr .align 1 _matrix_mul_t_right_param_0,
	.param .u64 .ptr .align 1 _matrix_mul_t_right_param_1,
	.param .u64 .ptr .align 1 _matrix_mul_t_right_param_2,
	.param .u64 _matrix_mul_t_right_param_3,
	.param .u64 _matrix_mul_t_right_param_4,
	.param .u64 _matrix_mul_t_right_param_5
)
{
	.reg .pred 	%p<5>;
	.reg .b32 	%r<11>;
	.reg .b32 	%f<4>;
	.reg .b64 	%rd<37>;

	ld.param.u64 	%rd11, [_matrix_mul_t_right_param_0];
	ld.param.u64 	%rd12, [_matrix_mul_t_right_param_1];
	ld.param.u64 	%rd13, [_matrix_mul_t_right_param_2];
	ld.param.u64 	%rd14, [_matrix_mul_t_right_param_3];
	ld.param.u64 	%rd15, [_matrix_mul_t_right_param_4];
	ld.param.u64 	%rd16, [_matrix_mul_t_right_param_5];
	mov.u32 	%r1, %ctaid.x;
	mov.u32 	%r2, %ntid.x;
	mov.u32 	%r3, %tid.x;
	mad.lo.s32 	%r4, %r1, %r2, %r3;
	cvt.s64.s32 	%rd1, %r4;
	setp.le.u64 	%p1, %rd16, %rd1;
	@%p1 bra 	$L__BB6_10;
	mul.lo.s64 	%rd2, %rd15, %rd1;
	mul.lo.s64 	%rd3, %rd15, %rd14;
	or.b64  	%rd17, %rd2, %rd3;
	and.b64  	%rd18, %rd17, -4294967296;
	setp.ne.s64 	%p2, %rd18, 0;
	@%p2 bra 	$L__BB6_3;
	cvt.u32.u64 	%r5, %rd3;
	cvt.u32.u64 	%r6, %rd2;
	rem.u32 	%r7, %r6, %r5;
	cvt.u64.u32 	%rd35, %r7;
	bra.uni 	$L__BB6_4;
$L__BB6_3:
	rem.u64 	%rd35, %rd2, %rd3;
$L__BB6_4:
	or.b64  	%rd19, %rd1, %rd14;
	and.b64  	%rd20, %rd19, -4294967296;
	setp.ne.s64 	%p3, %rd20, 0;
	@%p3 bra 	$L__BB6_6;
	cvt.u32.u64 	%r8, %rd14;
	cvt.u32.u64 	%r9, %rd1;
	div.u32 	%r10, %r9, %r8;
	cvt.u64.u32 	%rd36, %r10;
	bra.uni 	$L__BB6_7;
$L__BB6_6:
	div.u64 	%rd36, %rd1, %rd14;
$L__BB6_7:
	add.s64 	%rd10, %rd36, %rd35;
	setp.lt.u64 	%p4, %rd10, %rd16;
	@%p4 bra 	$L__BB6_9;
	mov.u64 	%rd21, $str;
	cvta.global.u64 	%rd22, %rd21;
	mov.u64 	%rd23, $str$1;
	cvta.global.u64 	%rd24, %rd23;
	mov.u64 	%rd25, __unnamed_3;
	cvta.global.u64 	%rd26, %rd25;
	{ // callseq 2, 0
	.param .b64 param0;
	st.param.b64 	[param0], %rd22;
	.param .b64 param1;
	st.param.b64 	[param1], %rd24;
	.param .b32 param2;
	st.param.b32 	[param2], 66;
	.param .b64 param3;
	st.param.b64 	[param3], %rd26;
	.param .b64 param4;
	st.param.b64 	[param4], 1;
	call.uni 
	__assertfail, 
	(
	param0, 
	param1, 
	param2, 
	param3, 
	param4
	);
	} // callseq 2
$L__BB6_9:
	cvta.to.global.u64 	%rd27, %rd12;
	shl.b64 	%rd28, %rd1, 2;
	add.s64 	%rd29, %rd27, %rd28;
	ld.global.f32 	%f1, [%rd29];
	cvta.to.global.u64 	%rd30, %rd13;
	shl.b64 	%rd31, %rd10, 2;
	add.s64 	%rd32, %rd30, %rd31;
	ld.global.f32 	%f2, [%rd32];
	mul.f32 	%f3, %f1, %f2;
	cvta.to.global.u64 	%rd33, %rd11;
	add.s64 	%rd34, %rd33, %rd28;
	st.global.f32 	[%rd34], %f3;
$L__BB6_10:
	ret;

}
	// .globl	_matrix_div_t_right
.visible .entry _matrix_div_t_right(
	.param .u64 .ptr .align 1 _matrix_div_t_right_param_0,
	.param .u64 .ptr .align 1 _matrix_div_t_right_param_1,
	.param .u64 .ptr .align 1 _matrix_div_t_right_param_2,
	.param .u64 _matrix_div_t_right_param_3,
	.param .u64 _matrix_div_t_right_param_4,
	.param .u64 _matrix_div_t_right_param_5
)
{
	.reg .pred 	%p<5>;
	.reg .b32 	%r<11>;
	.reg .b32 	%f<4>;
	.reg .b64 	%rd<37>;

	ld.param.u64 	%rd11, [_matrix_div_t_right_param_0];
	ld.param.u64 	%rd12, [_matrix_div_t_right_param_1];
	ld.param.u64 	%rd13, [_matrix_div_t_right_param_2];
	ld.param.u64 	%rd14, [_matrix_div_t_right_param_3];
	ld.param.u64 	%rd15, [_matrix_div_t_right_param_4];
	ld.param.u64 	%rd16, [_matrix_div_t_right_param_5];
	mov.u32 	%r1, %ctaid.x;
	mov.u32 	%r2, %ntid.x;
	mov.u32 	%r3, %tid.x;
	mad.lo.s32 	%r4, %r1, %r2, %r3;
	cvt.s64.s32 	%rd1, %r4;
	setp.le.u64 	%p1, %rd16, %rd1;
	@%p1 bra 	$L__BB7_10;
	mul.lo.s64 	%rd2, %rd15, %rd1;
	mul.lo.s64 	%rd3, %rd15, %rd14;
	or.b64  	%rd17, %rd2, %rd3;
	and.b64  	%rd18, %rd17, -4294967296;
	setp.ne.s64 	%p2, %rd18, 0;
	@%p2 bra 	$L__BB7_3;
	cvt.u32.u64 	%r5, %rd3;
	cvt.u32.u64 	%r6, %rd2;
	rem.u32 	%r7, %r6, %r5;
	cvt.u64.u32 	%rd35, %r7;
	bra.uni 	$L__BB7_4;
$L__BB7_3:
	rem.u64 	%rd35, %rd2, %rd3;
$L__BB7_4:
	or.b64  	%rd19, %rd1, %rd14;
	and.b64  	%rd20, %rd19, -4294967296;
	setp.ne.s64 	%p3, %rd20, 0;
	@%p3 bra 	$L__BB7_6;
	cvt.u32.u64 	%r8, %rd14;
	cvt.u32.u64 	%r9, %rd1;
	div.u32 	%r10, %r9, %r8;
	cvt.u64.u32 	%rd36, %r10;
	bra.uni 	$L__BB7_7;
$L__BB7_6:
	div.u64 	%rd36, %rd1, %rd14;
$L__BB7_7:
	add.s64 	%rd10, %rd36, %rd35;
	setp.lt.u64 	%p4, %rd10, %rd16;
	@%p4 bra 	$L__BB7_9;
	mov.u64 	%rd21, $str;
	cvta.global.u64 	%rd22, %rd21;
	mov.u64 	%rd23, $str$1;
	cvta.global.u64 	%rd24, %rd23;
	mov.u64 	%rd25, __unnamed_4;
	cvta.global.u64 	%rd26, %rd25;
	{ // callseq 3, 0
	.param .b64 param0;
	st.param.b64 	[param0], %rd22;
	.param .b64 param1;
	st.param.b64 	[param1], %rd24;
	.param .b32 param2;
	st.param.b32 	[param2], 67;
	.param .b64 param3;
	st.param.b64 	[param3], %rd26;
	.param .b64 param4;
	st.param.b64 	[param4], 1;
	call.uni 
	__assertfail, 
	(
	param0, 
	param1, 
	param2, 
	param3, 
	param4
	);
	} // callseq 3
$L__BB7_9:
	cvta.to.global.u64 	%rd27, %rd12;
	shl.b64 	%rd28, %rd1, 2;
	add.s64 	%rd29, %rd27, %rd28;
	ld.global.f32 	%f1, [%rd29];
	cvta.to.global.u64 	%rd30, %rd13;
	shl.b64 	%rd31, %rd10, 2;
	add.s64 	%rd32, %rd30, %rd31;
	ld.global.f32 	%f2, [%rd32];
	div.rn.f32 	%f3, %f1, %f2;
	cvta.to.global.u64 	%rd33, %rd11;
	add.s64 	%rd34, %rd33, %rd28;
	st.global.f32 	[%rd34], %f3;
$L__BB7_10:
	ret;

}
	// .globl	_matrix_sub_t_left
.visible .entry _matrix_sub_t_left(
	.param .u64 .ptr .align 1 _matrix_sub_t_left_param_0,
	.param .u64 .ptr .align 1 _matrix_sub_t_left_param_1,
	.param .u64 .ptr .align 1 _matrix_sub_t_left_param_2,
	.param .u64 _matrix_sub_t_left_param_3,
	.param .u64 _matrix_sub_t_left_param_4,
	.param .u64 _matrix_sub_t_left_param_5
)
{
	.reg .pred 	%p<5>;
	.reg .b32 	%r<11>;
	.reg .b32 	%f<4>;
	.reg .b64 	%rd<37>;

	ld.param.u64 	%rd11, [_matrix_sub_t_left_param_0];
	ld.param.u64 	%rd12, [_matrix_sub_t_left_param_1];
	ld.param.u64 	%rd13, [_matrix_sub_t_left_param_2];
	ld.param.u64 	%rd14, [_matrix_sub_t_left_param_3];
	ld.param.u64 	%rd15, [_matrix_sub_t_left_param_4];
	ld.param.u64 	%rd16, [_matrix_sub_t_left_param_5];
	mov.u32 	%r1, %ctaid.x;
	mov.u32 	%r2, %ntid.x;
	mov.u32 	%r3, %tid.x;
	mad.lo.s32 	%r4, %r1, %r2, %r3;
	cvt.s64.s32 	%rd1, %r4;
	setp.le.u64 	%p1, %rd16, %rd1;
	@%p1 bra 	$L__BB8_10;
	mul.lo.s64 	%rd2, %rd15, %rd1;
	mul.lo.s64 	%rd3, %rd15, %rd14;
	or.b64  	%rd17, %rd2, %rd3;
	and.b64  	%rd18, %rd17, -4294967296;
	setp.ne.s64 	%p2, %rd18, 0;
	@%p2 bra 	$L__BB8_3;
	cvt.u32.u64 	%r5, %rd3;
	cvt.u32.u64 	%r6, %rd2;
	rem.u32 	%r7, %r6, %r5;
	cvt.u64.u32 	%rd35, %r7;
	bra.uni 	$L__BB8_4;
$L__BB8_3:
	rem.u64 	%rd35, %rd2, %rd3;
$L__BB8_4:
	or.b64  	%rd19, %rd1, %rd14;
	and.b64  	%rd20, %rd19, -4294967296;
	setp.ne.s64 	%p3, %rd20, 0;
	@%p3 bra 	$L__BB8_6;
	cvt.u32.u64 	%r8, %rd14;
	cvt.u32.u64 	%r9, %rd1;
	div.u32 	%r10, %r9, %r8;
	cvt.u64.u32 	%rd36, %r10;
	bra.uni 	$L__BB8_7;
$L__BB8_6:
	div.u64 	%rd36, %rd1, %rd14;
$L__BB8_7:
	add.s64 	%rd10, %rd36, %rd35;
	setp.lt.u64 	%p4, %rd10, %rd16;
	@%p4 bra 	$L__BB8_9;
	mov.u64 	%rd21, $str;
	cvta.global.u64 	%rd22, %rd21;
	mov.u64 	%rd23, $str$1;
	cvta.global.u64 	%rd24, %rd23;
	mov.u64 	%rd25, __unnamed_5;
	cvta.global.u64 	%rd26, %rd25;
	{ // callseq 4, 0
	.param .b64 param0;
	st.param.b64 	[param0], %rd22;
	.param .b64 param1;
	st.param.b64 	[param1], %rd24;
	.param .b32 param2;
	st.param.b32 	[param2], 69;
	.param .b64 param3;
	st.param.b64 	[param3], %rd26;
	.param .b64 param4;
	st.param.b64 	[param4], 1;
	call.uni 
	__assertfail, 
	(
	param0, 
	param1, 
	param2, 
	param3, 
	param4
	);
	} // callseq 4
$L__BB8_9:
	cvta.to.global.u64 	%rd27, %rd12;
	shl.b64 	%rd28, %rd10, 2;
	add.s64 	%rd29, %rd27, %rd28;
	ld.global.f32 	%f1, [%rd29];
	cvta.to.global.u64 	%rd30, %rd13;
	shl.b64 	%rd31, %rd1, 2;
	add.s64 	%rd32, %rd30, %rd31;
	ld.global.f32 	%f2, [%rd32];
	sub.f32 	%f3, %f1, %f2;
	cvta.to.global.u64 	%rd33, %rd11;
	add.s64 	%rd34, %rd33, %rd31;
	st.global.f32 	[%rd34], %f3;
$L__BB8_10:
	ret;

}
	// .globl	_matrix_div_t_left
.visible .entry _matrix_div_t_left(
	.param .u64 .ptr .align 1 _matrix_div_t_left_param_0,
	.param .u64 .ptr .align 1 _matrix_div_t_left_param_1,
	.param .u64 .ptr .align 1 _matrix_div_t_left_param_2,
	.param .u64 _matrix_div_t_left_param_3,
	.param .u64 _matrix_div_t_left_param_4,
	.param .u64 _matrix_div_t_left_param_5
)
{
	.reg .pred 	%p<5>;
	.reg .b32 	%r<11>;
	.reg .b32 	%f<4>;
	.reg .b64 	%rd<37>;

	ld.param.u64 	%rd11, [_matrix_div_t_left_param_0];
	ld.param.u64 	%rd12, [_matrix_div_t_left_param_1];
	ld.param.u64 	%rd13, [_matrix_div_t_left_param_2];
	ld.param.u64 	%rd14, [_matrix_div_t_left_param_3];
	ld.param.u64 	%rd15, [_matrix_div_t_left_param_4];
	ld.param.u64 	%rd16, [_matrix_div_t_left_param_5];
	mov.u32 	%r1, %ctaid.x;
	mov.u32 	%r2, %ntid.x;
	mov.u32 	%r3, %tid.x;
	mad.lo.s32 	%r4, %r1, %r2, %r3;
	cvt.s64.s32 	%rd1, %r4;
	setp.le.u64 	%p1, %rd16, %rd1;
	@%p1 bra 	$L__BB9_10;
	mul.lo.s64 	%rd2, %rd15, %rd1;
	mul.lo.s64 	%rd3, %rd15, %rd14;
	or.b64  	%rd17, %rd2, %rd3;
	and.b64  	%rd18, %rd17, -4294967296;
	setp.ne.s64 	%p2, %rd18, 0;
	@%p2 bra 	$L__BB9_3;
	cvt.u32.u64 	%r5, %rd3;
	cvt.u32.u64 	%r6, %rd2;
	rem.u32 	%r7, %r6, %r5;
	cvt.u64.u32 	%rd35, %r7;
	bra.uni 	$L__BB9_4;
$L__BB9_3:
	rem.u64 	%rd35, %rd2, %rd3;
$L__BB9_4:
	or.b64  	%rd19, %rd1, %rd14;
	and.b64  	%rd20, %rd19, -4294967296;
	setp.ne.s64 	%p3, %rd20, 0;
	@%p3 bra 	$L__BB9_6;
	cvt.u32.u64 	%r8, %rd14;
	cvt.u32.u64 	%r9, %rd1;
	div.u32 	%r10, %r9, %r8;
	cvt.u64.u32 	%rd36, %r10;
	bra.uni 	$L__BB9_7;
$L__BB9_6:
	div.u64 	%rd36, %rd1, %rd14;
$L__BB9_7:
	add.s64 	%rd10, %rd36, %rd35;
	setp.lt.u64 	%p4, %rd10, %rd16;
	@%p4 bra 	$L__BB9_9;
	mov.u64 	%rd21, $str;
	cvta.global.u64 	%rd22, %rd21;
	mov.u64 	%rd23, $str$1;
	cvta.global.u64 	%rd24, %rd23;
	mov.u64 	%rd25, __unnamed_6;
	cvta.global.u64 	%rd26, %rd25;
	{ // callseq 5, 0
	.param .b64 param0;
	st.param.b64 	[param0], %rd22;
	.param .b64 param1;
	st.param.b64 	[param1], %rd24;
	.param .b32 param2;
	st.param.b32 	[param2], 70;
	.param .b64 param3;
	st.param.b64 	[param3], %rd26;
	.param .b64 param4;
	st.param.b64 	[param4], 1;
	call.uni 
	__assertfail, 
	(
	param0, 
	param1, 
	param2, 
	param3, 
	param4
	);
	} // callseq 5
$L__BB9_9:
	cvta.to.global.u64 	%rd27, %rd12;
	shl.b64 	%rd28, %rd10, 2;
	add.s64 	%rd29, %rd27, %rd28;
	ld.global.f32 	%f1, [%rd29];
	cvta.to.global.u64 	%rd30, %rd13;
	shl.b64 	%rd31, %rd1, 2;
	add.s64 	%rd32, %rd30, %rd31;
	ld.global.f32 	%f2, [%rd32];
	div.rn.f32 	%f3, %f1, %f2;
	cvta.to.global.u64 	%rd33, %rd11;
	add.s64 	%rd34, %rd33, %rd31;
	st.global.f32 	[%rd34], %f3;
$L__BB9_10:
	ret;

}


// ===== COMPILED SASS (sm_100) =====

	.target	sm_100

	.elftype	@"ET_EXEC"


//--------------------- .note.nv.tkinfo           --------------------------
	.section	.note.nv.tkinfo,"",@"SHT_NOTE"
	.sectionflags	@"SHF_NOTE_NV_TKINFO"
	.tkinfo
        /*0018*/ 	.word	0x00000002
        /*0030*/ 	.string	""
        /*0030*/ 	.string	"ptxas"
        /*0030*/ 	.string	"Cuda compilation tools, release 13.0, V13.0.88"
        /*0030*/ 	.string	"Build cuda_13.0.r13.0/compiler.36424714_0"
        /*0030*/ 	.string	"-arch sm_100 -m 64 "



//--------------------- .note.nv.cuinfo           --------------------------
	.section	.note.nv.cuinfo,"",@"SHT_NOTE"
	.sectionflags	@"SHF_NOTE_NV_CUINFO"
        /*0018*/ 	.short	0x0002
        /*001a*/ 	.short	0x0064
        /*001c*/ 	.short	0x0082
	.zero		2


//--------------------- .nv.info                  --------------------------
	.section	.nv.info,"",@"SHT_CUDA_INFO"
	.align	4


	//----- nvinfo : EIATTR_REGCOUNT
	.align		4
        /*0000*/ 	.byte	0x04, 0x2f
        /*0002*/ 	.short	(.L_9 - .L_8)
	.align		4
.L_8:
        /*0004*/ 	.word	index@(_matrix_add_flat)
        /*0008*/ 	.word	0x0000000c


	//----- nvinfo : EIATTR_FRAME_SIZE
	.align		4
.L_9:
        /*000c*/ 	.byte	0x04, 0x11
        /*000e*/ 	.short	(.L_11 - .L_10)
	.align		4
.L_10:
        /*0010*/ 	.word	index@(_matrix_add_flat)
        /*0014*/ 	.word	0x00000000


	//----- nvinfo : EIATTR_REGCOUNT
	.align		4
.L_11:
        /*0018*/ 	.byte	0x04, 0x2f
        /*001a*/ 	.short	(.L_13 - .L_12)
	.align		4
.L_12:
        /*001c*/ 	.word	index@(_matrix_sub_flat)
        /*0020*/ 	.word	0x0000000c


	//----- nvinfo : EIATTR_FRAME_SIZE
	.align		4
.L_13:
        /*0024*/ 	.byte	0x04, 0x11
        /*0026*/ 	.short	(.L_15 - .L_14)
	.align		4
.L_14:
        /*0028*/ 	.word	index@(_matrix_sub_flat)
        /*002c*/ 	.word	0x00000000


	//----- nvinfo : EIATTR_REGCOUNT
	.align		4
.L_15:
        /*0030*/ 	.byte	0x04, 0x2f
        /*0032*/ 	.short	(.L_17 - .L_16)
	.align		4
.L_16:
        /*0034*/ 	.word	index@(_matrix_mul_flat)
        /*0038*/ 	.word	0x0000000c


	//----- nvinfo : EIATTR_FRAME_SIZE
	.align		4
.L_17:
        /*003c*/ 	.byte	0x04, 0x11
        /*003e*/ 	.short	(.L_19 - .L_18)
	.align		4
.L_18:
        /*0040*/ 	.word	index@(_matrix_mul_flat)
        /*0044*/ 	.word	0x00000000


	//----- nvinfo : EIATTR_REGCOUNT
	.align		4
.L_19:
        /*0048*/ 	.byte	0x04, 0x2f
        /*004a*/ 	.short	(.L_21 - .L_20)
	.align		4
.L_20:
        /*004c*/ 	.word	index@(_matrix_div_flat)
        /*0050*/ 	.word	0x00000010


	//----- nvinfo : EIATTR_FRAME_SIZE
	.align		4
.L_21:
        /*0054*/ 	.byte	0x04, 0x11
        /*0056*/ 	.short	(.L_23 - .L_22)
	.align		4
.L_22:
        /*0058*/ 	.word	index@($__internal_14_$__cuda_sm3x_div_rn_noftz_f32_slowpath)
        /*005c*/ 	.word	0x00000000


	//----- nvinfo : EIATTR_FRAME_SIZE
	.align		4
.L_23:
        /*0060*/ 	.byte	0x04, 0x11
        /*0062*/ 	.short	(.L_25 - .L_24)
	.align		4
.L_24:
        /*0064*/ 	.word	index@(_matrix_div_flat)
        /*0068*/ 	.word	0x00000000


	//----- nvinfo : EIATTR_REGCOUNT
	.align		4
.L_25:
        /*006c*/ 	.byte	0x04, 0x2f
        /*006e*/ 	.short	(.L_27 - .L_26)
	.align		4
.L_26:
        /*0070*/ 	.word	index@(_matrix_add_t_right)
        /*0074*/ 	.word	0x00000018


	//----- nvinfo : EIATTR_FRAME_SIZE
	.align		4
.L_27:
        /*0078*/ 	.byte	0x04, 0x11
        /*007a*/ 	.short	(.L_29 - .L_28)
	.align		4
.L_28:
        /*007c*/ 	.word	index@($__internal_13_$__cuda_sm20_rem_u64)
        /*0080*/ 	.word	0x00000000


	//----- nvinfo : EIATTR_FRAME_SIZE
	.align		4
.L_29:
        /*0084*/ 	.byte	0x04, 0x11
        /*0086*/ 	.short	(.L_31 - .L_30)
	.align		4
.L_30:
        /*0088*/ 	.word	index@($__internal_12_$__cuda_sm20_div_u64)
        /*008c*/ 	.word	0x00000000


	//----- nvinfo : EIATTR_FRAME_SIZE
	.align		4
.L_31:
        /*0090*/ 	.byte	0x04, 0x11
        /*0092*/ 	.short	(.L_33 - .L_32)
	.align		4
.L_32:
        /*0094*/ 	.word	index@(_matrix_add_t_right)
        /*0098*/ 	.word	0x00000000


	//----- nvinfo : EIATTR_REGCOUNT
	.align		4
.L_33:
        /*009c*/ 	.byte	0x04, 0x2f
        /*009e*/ 	.short	(.L_35 - .L_34)
	.align		4
.L_34:
        /*00a0*/ 	.word	index@(_matrix_sub_t_right)
        /*00a4*/ 	.word	0x00000018


	//----- nvinfo : EIATTR_FRAME_SIZE
	.align		4
.L_35:
        /*00a8*/ 	.byte	0x04, 0x11
        /*00aa*/ 	.short	(.L_37 - .L_36)
	.align		4
.L_36:
        /*00ac*/ 	.word	index@($__internal_11_$__cuda_sm20_rem_u64)
        /*00b0*/ 	.word	0x00000000


	//----- nvinfo : EIATTR_FRAME_SIZE
	.align		4
.L_37:
        /*00b4*/ 	.byte	0x04, 0x11
        /*00b6*/ 	.short	(.L_39 - .L_38)
	.align		4
.L_38:
        /*00b8*/ 	.word	index@($__internal_10_$__cuda_sm20_div_u64)
        /*00bc*/ 	.word	0x00000000


	//----- nvinfo : EIATTR_FRAME_SIZE
	.align		4
.L_39:
        /*00c0*/ 	.byte	0x04, 0x11
        /*00c2*/ 	.short	(.L_41 - .L_40)
	.align		4
.L_40:
        /*00c4*/ 	.word	index@(_matrix_sub_t_right)
        /*00c8*/ 	.word	0x00000000


	//----- nvinfo : EIATTR_REGCOUNT
	.align		4
.L_41:
        /*00cc*/ 	.byte	0x04, 0x2f
        /*00ce*/ 	.short	(.L_43 - .L_42)
	.align		4
.L_42:
        /*00d0*/ 	.word	index@(_matrix_mul_t_right)
        /*00d4*/ 	.word	0x00000018


	//----- nvinfo : EIATTR_FRAME_SIZE
	.align		4
.L_43:
        /*00d8*/ 	.byte	0x04, 0x11
        /*00da*/ 	.short	(.L_45 - .L_44)
	.align		4
.L_44:
        /*00dc*/ 	.word	index@($__internal_9_$__cuda_sm20_rem_u64)
        /*00e0*/ 	.word	0x00000000


	//----- nvinfo : EIATTR_FRAME_SIZE
	.align		4
.L_45:
        /*00e4*/ 	.byte	0x04, 0x11
        /*00e6*/ 	.short	(.L_47 - .L_46)
	.align		4
.L_46:
        /*00e8*/ 	.word	index@($__internal_8_$__cuda_sm20_div_u64)
        /*00ec*/ 	.word	0x00000000


	//----- nvinfo : EIATTR_FRAME_SIZE
	.align		4
.L_47:
        /*00f0*/ 	.byte	0x04, 0x11
        /*00f2*/ 	.short	(.L_49 - .L_48)
	.align		4
.L_48:
        /*00f4*/ 	.word	index@(_matrix_mul_t_right)
        /*00f8*/ 	.word	0x00000000


	//----- nvinfo : EIATTR_REGCOUNT
	.align		4
.L_49:
        /*00fc*/ 	.byte	0x04, 0x2f
        /*00fe*/ 	.short	(.L_51 - .L_50)
	.align		4
.L_50:
        /*0100*/ 	.word	index@(_matrix_div_t_right)
        /*0104*/ 	.word	0x00000018


	//----- nvinfo : EIATTR_FRAME_SIZE
	.align		4
.L_51:
        /*0108*/ 	.byte	0x04, 0x11
        /*010a*/ 	.short	(.L_53 - .L_52)
	.align		4
.L_52:
        /*010c*/ 	.word	index@($__internal_7_$__cuda_sm3x_div_rn_noftz_f32_slowpath)
        /*0110*/ 	.word	0x00000000


	//----- nvinfo : EIATTR_FRAME_SIZE
	.align		4
.L_53:
        /*0114*/ 	.byte	0x04, 0x11
        /*0116*/ 	.short	(.L_55 - .L_54)
	.align		4
.L_54:
        /*0118*/ 	.word	index@($__internal_6_$__cuda_sm20_rem_u64)
        /*011c*/ 	.word	0x00000000


	//----- nvinfo : EIATTR_FRAME_SIZE
	.align		4
.L_55:
        /*0120*/ 	.byte	0x04, 0x11
        /*0122*/ 	.short	(.L_57 - .L_56)
	.align		4
.L_56:
        /*0124*/ 	.word	index@($__internal_5_$__cuda_sm20_div_u64)
        /*0128*/ 	.word	0x00000000


	//----- nvinfo : EIATTR_FRAME_SIZE
	.align		4
.L_57:
        /*012c*/ 	.byte	0x04, 0x11
        /*012e*/ 	.short	(.L_59 - .L_58)
	.align		4
.L_58:
        /*0130*/ 	.word	index@(_matrix_div_t_right)
        /*0134*/ 	.word	0x00000000


	//----- nvinfo : EIATTR_REGCOUNT
	.align		4
.L_59:
        /*0138*/ 	.byte	0x04, 0x2f
        /*013a*/ 	.short	(.L_61 - .L_60)
	.align		4
.L_60:
        /*013c*/ 	.word	index@(_matrix_sub_t_left)
        /*0140*/ 	.word	0x00000018


	//----- nvinfo : EIATTR_FRAME_SIZE
	.align		4
.L_61:
        /*0144*/ 	.byte	0x04, 0x11
        /*0146*/ 	.short	(.L_63 - .L_62)
	.align		4
.L_62:
        /*0148*/ 	.word	index@($__internal_4_$__cuda_sm20_rem_u64)
        /*014c*/ 	.word	0x00000000


	//----- nvinfo : EIATTR_FRAME_SIZE
	.align		4
.L_63:
        /*0150*/ 	.byte	0x04, 0x11
        /*0152*/ 	.short	(.L_65 - .L_64)
	.align		4
.L_64:
        /*0154*/ 	.word	index@($__internal_3_$__cuda_sm20_div_u64)
        /*0158*/ 	.word	0x00000000


	//----- nvinfo : EIATTR_FRAME_SIZE
	.align		4
.L_65:
        /*015c*/ 	.byte	0x04, 0x11
        /*015e*/ 	.short	(.L_67 - .L_66)
	.align		4
.L_66:
        /*0160*/ 	.word	index@(_matrix_sub_t_left)
        /*0164*/ 	.word	0x00000000


	//----- nvinfo : EIATTR_REGCOUNT
	.align		4
.L_67:
        /*0168*/ 	.byte	0x04, 0x2f
        /*016a*/ 	.short	(.L_69 - .L_68)
	.align		4
.L_68:
        /*016c*/ 	.word	index@(_matrix_div_t_left)
        /*0170*/ 	.word	0x00000018


	//----- nvinfo : EIATTR_FRAME_SIZE
	.align		4
.L_69:
        /*0174*/ 	.byte	0x04, 0x11
        /*0176*/ 	.short	(.L_71 - .L_70)
	.align		4
.L_70:
        /*0178*/ 	.word	index@($__internal_2_$__cuda_sm3x_div_rn_noftz_f32_slowpath)
        /*017c*/ 	.word	0x00000000


	//----- nvinfo : EIATTR_FRAME_SIZE
	.align		4
.L_71:
        /*0180*/ 	.byte	0x04, 0x11
        /*0182*/ 	.short	(.L_73 - .L_72)
	.align		4
.L_72:
        /*0184*/ 	.word	index@($__internal_1_$__cuda_sm20_rem_u64)
        /*0188*/ 	.word	0x00000000


	//----- nvinfo : EIATTR_FRAME_SIZE
	.align		4
.L_73:
        /*018c*/ 	.byte	0x04, 0x11
        /*018e*/ 	.short	(.L_75 - .L_74)
	.align		4
.L_74:
        /*0190*/ 	.word	index@($__internal_0_$__cuda_sm20_div_u64)
        /*0194*/ 	.word	0x00000000


	//----- nvinfo : EIATTR_FRAME_SIZE
	.align		4
.L_75:
        /*0198*/ 	.byte	0x04, 0x11
        /*019a*/ 	.short	(.L_77 - .L_76)
	.align		4
.L_76:
        /*019c*/ 	.word	index@(_matrix_div_t_left)
        /*01a0*/ 	.word	0x00000000


	//----- nvinfo : EIATTR_MIN_STACK_SIZE
	.align		4
.L_77:
        /*01a4*/ 	.byte	0x04, 0x12
        /*01a6*/ 	.short	(.L_79 - .L_78)
	.align		4
.L_78:
        /*01a8*/ 	.word	index@(_matrix_div_t_left)
        /*01ac*/ 	.word	0x00000000


	//----- nvinfo : EIATTR_MIN_STACK_SIZE
	.align		4
.L_79:
        /*01b0*/ 	.byte	0x04, 0x12
        /*01b2*/ 	.short	(.L_81 - .L_80)
	.align		4
.L_80:
        /*01b4*/ 	.word	index@(_matrix_sub_t_left)
        /*01b8*/ 	.word	0x00000000


	//----- nvinfo : EIATTR_MIN_STACK_SIZE
	.align		4
.L_81:
        /*01bc*/ 	.byte	0x04, 0x12
        /*01be*/ 	.short	(.L_83 - .L_82)
	.align		4
.L_82:
        /*01c0*/ 	.word	index@(_matrix_div_t_right)
        /*01c4*/ 	.word	0x00000000


	//----- nvinfo : EIATTR_MIN_STACK_SIZE
	.align		4
.L_83:
        /*01c8*/ 	.byte	0x04, 0x12
        /*01ca*/ 	.short	(.L_85 - .L_84)
	.align		4
.L_84:
        /*01cc*/ 	.word	index@(_matrix_mul_t_right)
        /*01d0*/ 	.word	0x00000000


	//----- nvinfo : EIATTR_MIN_STACK_SIZE
	.align		4
.L_85:
        /*01d4*/ 	.byte	0x04, 0x12
        /*01d6*/ 	.short	(.L_87 - .L_86)
	.align		4
.L_86:
        /*01d8*/ 	.word	index@(_matrix_sub_t_right)
        /*01dc*/ 	.word	0x00000000


	//----- nvinfo : EIATTR_MIN_STACK_SIZE
	.align		4
.L_87:
        /*01e0*/ 	.byte	0x04, 0x12
        /*01e2*/ 	.short	(.L_89 - .L_88)
	.align		4
.L_88:
        /*01e4*/ 	.word	index@(_matrix_add_t_right)
        /*01e8*/ 	.word	0x00000000


	//----- nvinfo : EIATTR_MIN_STACK_SIZE
	.align		4
.L_89:
        /*01ec*/ 	.byte	0x04, 0x12
        /*01ee*/ 	.short	(.L_91 - .L_90)
	.align		4
.L_90:
        /*01f0*/ 	.word	index@(_matrix_div_flat)
        /*01f4*/ 	.word	0x00000000


	//----- nvinfo : EIATTR_MIN_STACK_SIZE
	.align		4
.L_91:
        /*01f8*/ 	.byte	0x04, 0x12
        /*01fa*/ 	.short	(.L_93 - .L_92)
	.align		4
.L_92:
        /*01fc*/ 	.word	index@(_matrix_mul_flat)
        /*0200*/ 	.word	0x00000000


	//----- nvinfo : EIATTR_MIN_STACK_SIZE
	.align		4
.L_93:
        /*0204*/ 	.byte	0x04, 0x12
        /*0206*/ 	.short	(.L_95 - .L_94)
	.align		4
.L_94:
        /*0208*/ 	.word	index@(_matrix_sub_flat)
        /*020c*/ 	.word	0x00000000


	//----- nvinfo : EIATTR_MIN_STACK_SIZE
	.align		4
.L_95:
        /*0210*/ 	.byte	0x04, 0x12
        /*0212*/ 	.short	(.L_97 - .L_96)
	.align		4
.L_96:
        /*0214*/ 	.word	index@(_matrix_add_flat)
        /*0218*/ 	.word	0x00000000
.L_97:


//--------------------- .nv.compat                --------------------------
	.section	.nv.compat,"",@"SHT_CUDA_COMPAT_INFO"
	.align	4
        /*0000*/ 	.byte	0x02, 0x09, 0x00, 0x00, 0x02, 0x02, 0x01, 0x00, 0x02, 0x05, 0x05, 0x00, 0x03, 0x07, 0x01, 0x01
        /*0010*/ 	.byte	0x02, 0x03, 0x00, 0x00, 0x02, 0x06, 0x01, 0x00, 0x04, 0x0b, 0x08, 0x00, 0x01, 0x00, 0x00, 0x00
        /*0020*/ 	.byte	0x00, 0x00, 0x00, 0x00


//--------------------- .nv.info._matrix_div_t_left --------------------------
	.section	.nv.info._matrix_div_t_left,"",@"SHT_CUDA_INFO"
	.sectionflags	@""
	.align	4


	//----- nvinfo : EIATTR_CUDA_API_VERSION
	.align		4
        /*0000*/ 	.byte	0x04, 0x37
        /*0002*/ 	.short	(.L_99 - .L_98)
.L_98:
        /*0004*/ 	.word	0x00000082


	//----- nvinfo : EIATTR_KPARAM_INFO
	.align		4
.L_99:
        /*0008*/ 	.byte	0x04, 0x17
        /*000a*/ 	.short	(.L_101 - .L_100)
.L_100:
        /*000c*/ 	.word	0x00000000
        /*0010*/ 	.short	0x0005
        /*0012*/ 	.short	0x0028
        /*0014*/ 	.byte	0x00, 0xf0, 0x21, 0x00


	//----- nvinfo : EIATTR_KPARAM_INFO
	.align		4
.L_101:
        /*0018*/ 	.byte	0x04, 0x17
        /*001a*/ 	.short	(.L_103 - .L_102)
.L_102:
        /*001c*/ 	.word	0x00000000
        /*0020*/ 	.short	0x0004
        /*0022*/ 	.short	0x0020
        /*0024*/ 	.byte	0x00, 0xf0, 0x21, 0x00


	//----- nvinfo : EIATTR_KPARAM_INFO
	.align		4
.L_103:
        /*0028*/ 	.byte	0x04, 0x17
        /*002a*/ 	.short	(.L_105 - .L_104)
.L_104:
        /*002c*/ 	.word	0x00000000
        /*0030*/ 	.short	0x0003
        /*0032*/ 	.short	0x0018
        /*0034*/ 	.byte	0x00, 0xf0, 0x21, 0x00


	//----- nvinfo : EIATTR_KPARAM_INFO
	.align		4
.L_105:
        /*0038*/ 	.byte	0x04, 0x17
        /*003a*/ 	.short	(.L_107 - .L_106)
.L_106:
        /*003c*/ 	.word	0x00000000
        /*0040*/ 	.short	0x0002
        /*0042*/ 	.short	0x0010
        /*0044*/ 	.byte	0x00, 0xf5, 0x21, 0x00


	//----- nvinfo : EIATTR_KPARAM_INFO
	.align		4
.L_107:
        /*0048*/ 	.byte	0x04, 0x17
        /*004a*/ 	.short	(.L_109 - .L_108)
.L_108:
        /*004c*/ 	.word	0x00000000
        /*0050*/ 	.short	0x0001
        /*0052*/ 	.short	0x0008
        /*0054*/ 	.byte	0x00, 0xf5, 0x21, 0x00


	//----- nvinfo : EIATTR_KPARAM_INFO
	.align		4
.L_109:
        /*0058*/ 	.byte	0x04, 0x17
        /*005a*/ 	.short	(.L_111 - .L_110)
.L_110:
        /*005c*/ 	.word	0x00000000
        /*0060*/ 	.short	0x0000
        /*0062*/ 	.short	0x0000
        /*0064*/ 	.byte	0x00, 0xf5, 0x21, 0x00


	//----- nvinfo : EIATTR_SPARSE_MMA_MASK
	.align		4
.L_111:
        /*0068*/ 	.byte	0x03, 0x50
        /*006a*/ 	.short	0x0000


	//----- nvinfo : EIATTR_MAXREG_COUNT
	.align		4
        /*006c*/ 	.byte	0x03, 0x1b
        /*006e*/ 	.short	0x00ff


	//----- nvinfo : EIATTR_EXTERNS
	.align		4
        /*0070*/ 	.byte	0x04, 0x0f
        /*0072*/ 	.short	(.L_113 - .L_112)


	//   ....[0]....
	.align		4
.L_112:
        /*0074*/ 	.word	index@(__assertfail)


	//----- nvinfo : EIATTR_MERCURY_ISA_VERSION
	.align		4
.L_113:
        /*0078*/ 	.byte	0x03, 0x5f
        /*007a*/ 	.short	0x0101


	//----- nvinfo : EIATTR_VRC_CTA_INIT_COUNT
	.align		4
        /*007c*/ 	.byte	0x02, 0x4a
	.zero		1
	.zero		1


	//----- nvinfo : EIATTR_SYSCALL_OFFSETS
	.align		4
        /*0080*/ 	.byte	0x04, 0x46
        /*0082*/ 	.short	(.L_115 - .L_114)


	//   ....[0]....
.L_114:
        /*0084*/ 	.word	0x00000660


	//----- nvinfo : EIATTR_EXIT_INSTR_OFFSETS
	.align		4
.L_115:
        /*0088*/ 	.byte	0x04, 0x1c
        /*008a*/ 	.short	(.L_117 - .L_116)


	//   ....[0]....
.L_116:
        /*008c*/ 	.word	0x00000090


	//   ....[1]....
        /*0090*/ 	.word	0x00000830


	//----- nvinfo : EIATTR_CRS_STACK_SIZE
	.align		4
.L_117:
        /*0094*/ 	.byte	0x04, 0x1e
        /*0096*/ 	.short	(.L_119 - .L_118)
.L_118:
        /*0098*/ 	.word	0x00000000


	//----- nvinfo : EIATTR_CBANK_PARAM_SIZE
	.align		4
.L_119:
        /*009c*/ 	.byte	0x03, 0x19
        /*009e*/ 	.short	0x0030


	//----- nvinfo : EIATTR_PARAM_CBANK
	.align		4
        /*00a0*/ 	.byte	0x04, 0x0a
        /*00a2*/ 	.short	(.L_121 - .L_120)
	.align		4
.L_120:
        /*00a4*/ 	.word	index@(.nv.constant0._matrix_div_t_left)
        /*00a8*/ 	.short	0x0380
        /*00aa*/ 	.short	0x0030


	//----- nvinfo : EIATTR_SW_WAR
	.align		4
.L_121:
        /*00ac*/ 	.byte	0x04, 0x36
        /*00ae*/ 	.short	(.L_123 - .L_122)
.L_122:
        /*00b0*/ 	.word	0x00000008
.L_123:


//--------------------- .nv.info._matrix_sub_t_left --------------------------
	.section	.nv.info._matrix_sub_t_left,"",@"SHT_CUDA_INFO"
	.sectionflags	@""
	.align	4


	//----- nvinfo : EIATTR_CUDA_API_VERSION
	.align		4
        /*0000*/ 	.byte	0x04, 0x37
        /*0002*/ 	.short	(.L_125 - .L_124)
.L_124:
        /*0004*/ 	.word	0x00000082


	//----- nvinfo : EIATTR_KPARAM_INFO
	.align		4
.L_125:
        /*0008*/ 	.byte	0x04, 0x17
        /*000a*/ 	.short	(.L_127 - .L_126)
.L_126:
        /*000c*/ 	.word	0x00000000
        /*0010*/ 	.short	0x0005
        /*0012*/ 	.short	0x0028
        /*0014*/ 	.byte	0x00, 0xf0, 0x21, 0x00


	//----- nvinfo : EIATTR_KPARAM_INFO
	.align		4
.L_127:
        /*0018*/ 	.byte	0x04, 0x17
        /*001a*/ 	.short	(.L_129 - .L_128)
.L_128:
        /*001c*/ 	.word	0x00000000
        /*0020*/ 	.short	0x0004
        /*0022*/ 	.short	0x0020
        /*0024*/ 	.byte	0x00, 0xf0, 0x21, 0x00


	//----- nvinfo : EIATTR_KPARAM_INFO
	.align		4
.L_129:
        /*0028*/ 	.byte	0x04, 0x17
        /*002a*/ 	.short	(.L_131 - .L_130)
.L_130:
        /*002c*/ 	.word	0x00000000
        /*0030*/ 	.short	0x0003
        /*0032*/ 	.short	0x0018
        /*0034*/ 	.byte	0x00, 0xf0, 0x21, 0x00


	//----- nvinfo : EIATTR_KPARAM_INFO
	.align		4
.L_131:
        /*0038*/ 	.byte	0x04, 0x17
        /*003a*/ 	.short	(.L_133 - .L_132)
.L_132:
        /*003c*/ 	.word	0x00000000
        /*0040*/ 	.short	0x0002
        /*0042*/ 	.short	0x0010
        /*0044*/ 	.byte	0x00, 0xf5, 0x21, 0x00


	//----- nvinfo : EIATTR_KPARAM_INFO
	.align		4
.L_133:
        /*0048*/ 	.byte	0x04, 0x17
        /*004a*/ 	.short	(.L_135 - .L_134)
.L_134:
        /*004c*/ 	.word	0x00000000
        /*0050*/ 	.short	0x0001
        /*0052*/ 	.short	0x0008
        /*0054*/ 	.byte	0x00, 0xf5, 0x21, 0x00


	//----- nvinfo : EIATTR_KPARAM_INFO
	.align		4
.L_135:
        /*0058*/ 	.byte	0x04, 0x17
        /*005a*/ 	.short	(.L_137 - .L_136)
.L_136:
        /*005c*/ 	.word	0x00000000
        /*0060*/ 	.short	0x0000
        /*0062*/ 	.short	0x0000
        /*0064*/ 	.byte	0x00, 0xf5, 0x21, 0x00


	//----- nvinfo : EIATTR_SPARSE_MMA_MASK
	.align		4
.L_137:
        /*0068*/ 	.byte	0x03, 0x50
        /*006a*/ 	.short	0x0000


	//----- nvinfo : EIATTR_MAXREG_COUNT
	.align		4
        /*006c*/ 	.byte	0x03, 0x1b
        /*006e*/ 	.short	0x00ff


	//----- nvinfo : EIATTR_EXTERNS
	.align		4
        /*0070*/ 	.byte	0x04, 0x0f
        /*0072*/ 	.short	(.L_139 - .L_138)


	//   ....[0]....
	.align		4
.L_138:
        /*0074*/ 	.word	index@(__assertfail)


	//----- nvinfo : EIATTR_MERCURY_ISA_VERSION
	.align		4
.L_139:
        /*0078*/ 	.byte	0x03, 0x5f
        /*007a*/ 	.short	0x0101


	//----- nvinfo : EIATTR_VRC_CTA_INIT_COUNT
	.align		4
        /*007c*/ 	.byte	0x02, 0x4a
	.zero		1
	.zero		1


	//----- nvinfo : EIATTR_SYSCALL_OFFSETS
	.align		4
        /*0080*/ 	.byte	0x04, 0x46
        /*0082*/ 	.short	(.L_141 - .L_140)


	//   ....[0]....
.L_140:
        /*0084*/ 	.word	0x00000660


	//----- nvinfo : EIATTR_EXIT_INSTR_OFFSETS
	.align		4
.L_141:
        /*0088*/ 	.byte	0x04, 0x1c
        /*008a*/ 	.short	(.L_143 - .L_142)


	//   ....[0]....
.L_142:
        /*008c*/ 	.word	0x00000090


	//   ....[1]....
        /*0090*/ 	.word	0x00000760


	//----- nvinfo : EIATTR_CRS_STACK_SIZE
	.align		4
.L_143:
        /*0094*/ 	.byte	0x04, 0x1e
        /*0096*/ 	.short	(.L_145 - .L_144)
.L_144:
        /*0098*/ 	.word	0x00000000


	//----- nvinfo : EIATTR_CBANK_PARAM_SIZE
	.align		4
.L_145:
        /*009c*/ 	.byte	0x03, 0x19
        /*009e*/ 	.short	0x0030


	//----- nvinfo : EIATTR_PARAM_CBANK
	.align		4
        /*00a0*/ 	.byte	0x04, 0x0a
        /*00a2*/ 	.short	(.L_147 - .L_146)
	.align		4
.L_146:
        /*00a4*/ 	.word	index@(.nv.constant0._matrix_sub_t_left)
        /*00a8*/ 	.short	0x0380
        /*00aa*/ 	.short	0x0030


	//----- nvinfo : EIATTR_SW_WAR
	.align		4
.L_147:
        /*00ac*/ 	.byte	0x04, 0x36
        /*00ae*/ 	.short	(.L_149 - .L_148)
.L_148:
        /*00b0*/ 	.word	0x00000008
.L_149:


//--------------------- .nv.info._matrix_div_t_right --------------------------
	.section	.nv.info._matrix_div_t_right,"",@"SHT_CUDA_INFO"
	.sectionflags	@""
	.align	4


	//----- nvinfo : EIATTR_CUDA_API_VERSION
	.align		4
        /*0000*/ 	.byte	0x04, 0x37
        /*0002*/ 	.short	(.L_151 - .L_150)
.L_150:
        /*0004*/ 	.word	0x00000082


	//----- nvinfo : EIATTR_KPARAM_INFO
	.align		4
.L_151:
        /*0008*/ 	.byte	0x04, 0x17
        /*000a*/ 	.short	(.L_153 - .L_152)
.L_152:
        /*000c*/ 	.word	0x00000000
        /*0010*/ 	.short	0x0005
        /*0012*/ 	.short	0x0028
        /*0014*/ 	.byte	0x00, 0xf0, 0x21, 0x00


	//----- nvinfo : EIATTR_KPARAM_INFO
	.align		4
.L_153:
        /*0018*/ 	.byte	0x04, 0x17
        /*001a*/ 	.short	(.L_155 - .L_154)
.L_154:
        /*001c*/ 	.word	0x00000000
        /*0020*/ 	.short	0x0004
        /*0022*/ 	.short	0x0020
        /*0024*/ 	.byte	0x00, 0xf0, 0x21, 0x00


	//----- nvinfo : EIATTR_KPARAM_INFO
	.align		4
.L_155:
        /*0028*/ 	.byte	0x04, 0x17
        /*002a*/ 	.short	(.L_157 - .L_156)
.L_156:
        /*002c*/ 	.word	0x00000000
        /*0030*/ 	.short	0x0003
        /*0032*/ 	.short	0x0018
        /*0034*/ 	.byte	0x00, 0xf0, 0x21, 0x00


	//----- nvinfo : EIATTR_KPARAM_INFO
	.align		4
.L_157:
        /*0038*/ 	.byte	0x04, 0x17
        /*003a*/ 	.short	(.L_159 - .L_158)
.L_158:
        /*003c*/ 	.word	0x00000000
        /*0040*/ 	.short	0x0002
        /*0042*/ 	.short	0x0010
        /*0044*/ 	.byte	0x00, 0xf5, 0x21, 0x00


	//----- nvinfo : EIATTR_KPARAM_INFO
	.align		4
.L_159:
        /*0048*/ 	.byte	0x04, 0x17
        /*004a*/ 	.short	(.L_161 - .L_160)
.L_160:
        /*004c*/ 	.word	0x00000000
        /*0050*/ 	.short	0x0001
        /*0052*/ 	.short	0x0008
        /*0054*/ 	.byte	0x00, 0xf5, 0x21, 0x00


	//----- nvinfo : EIATTR_KPARAM_INFO
	.align		4
.L_161:
        /*0058*/ 	.byte	0x04, 0x17
        /*005a*/ 	.short	(.L_163 - .L_162)
.L_162:
        /*005c*/ 	.word	0x00000000
        /*0060*/ 	.short	0x0000
        /*0062*/ 	.short	0x0000
        /*0064*/ 	.byte	0x00, 0xf5, 0x21, 0x00


	//----- nvinfo : EIATTR_SPARSE_MMA_MASK
	.align		4
.L_163:
        /*0068*/ 	.byte	0x03, 0x50
        /*006a*/ 	.short	0x0000


	//----- nvinfo : EIATTR_MAXREG_COUNT
	.align		4
        /*006c*/ 	.byte	0x03, 0x1b
        /*006e*/ 	.short	0x00ff


	//----- nvinfo : EIATTR_EXTERNS
	.align		4
        /*0070*/ 	.byte	0x04, 0x0f
        /*0072*/ 	.short	(.L_165 - .L_164)


	//   ....[0]....
	.align		4
.L_164:
        /*0074*/ 	.word	index@(__assertfail)


	//----- nvinfo : EIATTR_MERCURY_ISA_VERSION
	.align		4
.L_165:
        /*0078*/ 	.byte	0x03, 0x5f
        /*007a*/ 	.short	0x0101


	//----- nvinfo : EIATTR_VRC_CTA_INIT_COUNT
	.align		4
        /*007c*/ 	.byte	0x02, 0x4a
	.zero		1
	.zero		1


	//----- nvinfo : EIATTR_SYSCALL_OFFSETS
	.align		4
        /*0080*/ 	.byte	0x04, 0x46
        /*0082*/ 	.short	(.L_167 - .L_166)


	//   ....[0]....
.L_166:
        /*0084*/ 	.word	0x00000660


	//----- nvinfo : EIATTR_EXIT_INSTR_OFFSETS
	.align		4
.L_167:
        /*0088*/ 	.byte	0x04, 0x1c
        /*008a*/ 	.short	(.L_169 - .L_168)


	//   ....[0]....
.L_168:
        /*008c*/ 	.word	0x00000090


	//   ....[1]....
        /*0090*/ 	.word	0x00000830


	//----- nvinfo : EIATTR_CRS_STACK_SIZE
	.align		4
.L_169:
        /*0094*/ 	.byte	0x04, 0x1e
        /*0096*/ 	.short	(.L_171 - .L_170)
.L_170:
        /*0098*/ 	.word	0x00000000


	//----- nvinfo : EIATTR_CBANK_PARAM_SIZE
	.align		4
.L_171:
        /*009c*/ 	.byte	0x03, 0x19
        /*009e*/ 	.short	0x0030


	//----- nvinfo : EIATTR_PARAM_CBANK
	.align		4
        /*00a0*/ 	.byte	0x04, 0x0a
        /*00a2*/ 	.short	(.L_173 - .L_172)
	.align		4
.L_172:
        /*00a4*/ 	.word	index@(.nv.constant0._matrix_div_t_right)
        /*00a8*/ 	.short	0x0380
        /*00aa*/ 	.short	0x0030


	//----- nvinfo : EIATTR_SW_WAR
	.align		4
.L_173:
        /*00ac*/ 	.byte	0x04, 0x36
        /*00ae*/ 	.short	(.L_175 - .L_174)
.L_174:
        /*00b0*/ 	.word	0x00000008
.L_175:


//--------------------- .nv.info._matrix_mul_t_right --------------------------
	.section	.nv.info._matrix_mul_t_right,"",@"SHT_CUDA_INFO"
	.sectionflags	@""
	.align	4


	//----- nvinfo : EIATTR_CUDA_API_VERSION
	.align		4
        /*0000*/ 	.byte	0x04, 0x37
        /*0002*/ 	.short	(.L_177 - .L_176)
.L_176:
        /*0004*/ 	.word	0x00000082


	//----- nvinfo : EIATTR_KPARAM_INFO
	.align		4
.L_177:
        /*0008*/ 	.byte	0x04, 0x17
        /*000a*/ 	.short	(.L_179 - .L_178)
.L_178:
        /*000c*/ 	.word	0x00000000
        /*0010*/ 	.short	0x0005
        /*0012*/ 	.short	0x0028
        /*0014*/ 	.byte	0x00, 0xf0, 0x21, 0x00


	//----- nvinfo : EIATTR_KPARAM_INFO
	.align		4
.L_179:
        /*0018*/ 	.byte	0x04, 0x17
        /*001a*/ 	.short	(.L_181 - .L_180)
.L_180:
        /*001c*/ 	.word	0x00000000
        /*0020*/ 	.short	0x0004
        /*0022*/ 	.short	0x0020
        /*0024*/ 	.byte	0x00, 0xf0, 0x21, 0x00


	//----- nvinfo : EIATTR_KPARAM_INFO
	.align		4
.L_181:
        /*0028*/ 	.byte	0x04, 0x17
        /*002a*/ 	.short	(.L_183 - .L_182)
.L_182:
        /*002c*/ 	.word	0x00000000
        /*0030*/ 	.short	0x0003
        /*0032*/ 	.short	0x0018
        /*0034*/ 	.byte	0x00, 0xf0, 0x21, 0x00


	//----- nvinfo : EIATTR_KPARAM_INFO
	.align		4
.L_183:
        /*0038*/ 	.byte	0x04, 0x17
        /*003a*/ 	.short	(.L_185 - .L_184)
.L_184:
        /*003c*/ 	.word	0x00000000
        /*0040*/ 	.short	0x0002
        /*0042*/ 	.short	0x0010
        /*0044*/ 	.byte	0x00, 0xf5, 0x21, 0x00


	//----- nvinfo : EIATTR_KPARAM_INFO
	.align		4
.L_185:
        /*0048*/ 	.byte	0x04, 0x17
        /*004a*/ 	.short	(.L_187 - .L_186)
.L_186:
        /*004c*/ 	.word	0x00000000
        /*0050*/ 	.short	0x0001
        /*0052*/ 	.short	0x0008
        /*0054*/ 	.byte	0x00, 0xf5, 0x21, 0x00


	//----- nvinfo : EIATTR_KPARAM_INFO
	.align		4
.L_187:
        /*0058*/ 	.byte	0x04, 0x17
        /*005a*/ 	.short	(.L_189 - .L_188)
.L_188:
        /*005c*/ 	.word	0x00000000
        /*0060*/ 	.short	0x0000
        /*0062*/ 	.short	0x0000
        /*0064*/ 	.byte	0x00, 0xf5, 0x21, 0x00


	//----- nvinfo : EIATTR_SPARSE_MMA_MASK
	.align		4
.L_189:
        /*0068*/ 	.byte	0x03, 0x50
        /*006a*/ 	.short	0x0000


	//----- nvinfo : EIATTR_MAXREG_COUNT
	.align		4
        /*006c*/ 	.byte	0x03, 0x1b
        /*006e*/ 	.short	0x00ff


	//----- nvinfo : EIATTR_EXTERNS
	.align		4
        /*0070*/ 	.byte	0x04, 0x0f
        /*0072*/ 	.short	(.L_191 - .L_190)


	//   ....[0]....
	.align		4
.L_190:
        /*0074*/ 	.word	index@(__assertfail)


	//----- nvinfo : EIATTR_MERCURY_ISA_VERSION
	.align		4
.L_191:
        /*0078*/ 	.byte	0x03, 0x5f
        /*007a*/ 	.short	0x0101


	//----- nvinfo : EIATTR_VRC_CTA_INIT_COUNT
	.align		4
        /*007c*/ 	.byte	0x02, 0x4a
	.zero		1
	.zero		1


	//----- nvinfo : EIATTR_SYSCALL_OFFSETS
	.align		4
        /*0080*/ 	.byte	0x04, 0x46
        /*0082*/ 	.short	(.L_193 - .L_192)


	//   ....[0]....
.L_192:
        /*0084*/ 	.word	0x00000660


	//----- nvinfo : EIATTR_EXIT_INSTR_OFFSETS
	.align		4
.L_193:
        /*0088*/ 	.byte	0x04, 0x1c
        /*008a*/ 	.short	(.L_195 - .L_194)


	//   ....[0]....
.L_194:
        /*008c*/ 	.word	0x00000090


	//   ....[1]....
        /*0090*/ 	.word	0x00000760


	//----- nvinfo : EIATTR_CRS_STACK_SIZE
	.align		4
.L_195:
        /*0094*/ 	.byte	0x04, 0x1e
        /*0096*/ 	.short	(.L_197 - .L_196)
.L_196:
        /*0098*/ 	.word	0x00000000


	//----- nvinfo : EIATTR_CBANK_PARAM_SIZE
	.align		4
.L_197:
        /*009c*/ 	.byte	0x03, 0x19
        /*009e*/ 	.short	0x0030


	//----- nvinfo : EIATTR_PARAM_CBANK
	.align		4
        /*00a0*/ 	.byte	0x04, 0x0a
        /*00a2*/ 	.short	(.L_199 - .L_198)
	.align		4
.L_198:
        /*00a4*/ 	.word	index@(.nv.constant0._matrix_mul_t_right)
        /*00a8*/ 	.short	0x0380
        /*00aa*/ 	.short	0x0030


	//----- nvinfo : EIATTR_SW_WAR
	.align		4
.L_199:
        /*00ac*/ 	.byte	0x04, 0x36
        /*00ae*/ 	.short	(.L_201 - .L_200)
.L_200:
        /*00b0*/ 	.word	0x00000008
.L_201:


//--------------------- .nv.info._matrix_sub_t_right --------------------------
	.section	.nv.info._matrix_sub_t_right,"",@"SHT_CUDA_INFO"
	.sectionflags	@""
	.align	4


	//----- nvinfo : EIATTR_CUDA_API_VERSION
	.align		4
        /*0000*/ 	.byte	0x04, 0x37
        /*0002*/ 	.short	(.L_203 - .L_202)
.L_202:
        /*0004*/ 	.word	0x00000082


	//----- nvinfo : EIATTR_KPARAM_INFO
	.align		4
.L_203:
        /*0008*/ 	.byte	0x04, 0x17
        /*000a*/ 	.short	(.L_205 - .L_204)
.L_204:
        /*000c*/ 	.word	0x00000000
        /*0010*/ 	.short	0x0005
        /*0012*/ 	.short	0x0028
        /*0014*/ 	.byte	0x00, 0xf0, 0x21, 0x00


	//----- nvinfo : EIATTR_KPARAM_INFO
	.align		4
.L_205:
        /*0018*/ 	.byte	0x04, 0x17
        /*001a*/ 	.short	(.L_207 - .L_206)
.L_206:
        /*001c*/ 	.word	0x00000000
        /*0020*/ 	.short	0x0004
        /*0022*/ 	.short	0x0020
        /*0024*/ 	.byte	0x00, 0xf0, 0x21, 0x00


	//----- nvinfo : EIATTR_KPARAM_INFO
	.align		4
.L_207:
        /*0028*/ 	.byte	0x04, 0x17
        /*002a*/ 	.short	(.L_209 - .L_208)
.L_208:
        /*002c*/ 	.word	0x00000000
        /*0030*/ 	.short	0x0003
        /*0032*/ 	.short	0x0018
        /*0034*/ 	.byte	0x00, 0xf0, 0x21, 0x00


	//----- nvinfo : EIATTR_KPARAM_INFO
	.align		4
.L_209:
        /*0038*/ 	.byte	0x04, 0x17
        /*003a*/ 	.short	(.L_211 - .L_210)
.L_210:
        /*003c*/ 	.word	0x00000000
        /*0040*/ 	.short	0x0002
        /*0042*/ 	.short	0x0010
        /*0044*/ 	.byte	0x00, 0xf5, 0x21, 0x00


	//----- nvinfo : EIATTR_KPARAM_INFO
	.align		4
.L_211:
        /*0048*/ 	.byte	0x04, 0x17
        /*004a*/ 	.short	(.L_213 - .L_212)
.L_212:
        /*004c*/ 	.word	0x00000000
        /*0050*/ 	.short	0x0001
        /*0052*/ 	.short	0x0008
        /*0054*/ 	.byte	0x00, 0xf5, 0x21, 0x00


	//----- nvinfo : EIATTR_KPARAM_INFO
	.align		4
.L_213:
        /*0058*/ 	.byte	0x04, 0x17
        /*005a*/ 	.short	(.L_215 - .L_214)
.L_214:
        /*005c*/ 	.word	0x00000000
        /*0060*/ 	.short	0x0000
        /*0062*/ 	.short	0x0000
        /*0064*/ 	.byte	0x00, 0xf5, 0x21, 0x00


	//----- nvinfo : EIATTR_SPARSE_MMA_MASK
	.align		4
.L_215:
        /*0068*/ 	.byte	0x03, 0x50
        /*006a*/ 	.short	0x0000


	//----- nvinfo : EIATTR_MAXREG_COUNT
	.align		4
        /*006c*/ 	.byte	0x03, 0x1b
        /*006e*/ 	.short	0x00ff


	//----- nvinfo : EIATTR_EXTERNS
	.align		4
        /*0070*/ 	.byte	0x04, 0x0f
        /*0072*/ 	.short	(.L_217 - .L_216)


	//   ....[0]....
	.align		4
.L_216:
        /*0074*/ 	.word	index@(__assertfail)


	//----- nvinfo : EIATTR_MERCURY_ISA_VERSION
	.align		4
.L_217:
        /*0078*/ 	.byte	0x03, 0x5f
        /*007a*/ 	.short	0x0101


	//----- nvinfo : EIATTR_VRC_CTA_INIT_COUNT
	.align		4
        /*007c*/ 	.byte	0x02, 0x4a
	.zero		1
	.zero		1


	//----- nvinfo : EIATTR_SYSCALL_OFFSETS
	.align		4
        /*0080*/ 	.byte	0x04, 0x46
        /*0082*/ 	.short	(.L_219 - .L_218)


	//   ....[0]....
.L_218:
        /*0084*/ 	.word	0x00000660


	//----- nvinfo : EIATTR_EXIT_INSTR_OFFSETS
	.align		4
.L_219:
        /*0088*/ 	.byte	0x04, 0x1c
        /*008a*/ 	.short	(.L_221 - .L_220)


	//   ....[0]....
.L_220:
        /*008c*/ 	.word	0x00000090


	//   ....[1]....
        /*0090*/ 	.word	0x00000760


	//----- nvinfo : EIATTR_CRS_STACK_SIZE
	.align		4
.L_221:
        /*0094*/ 	.byte	0x04, 0x1e
        /*0096*/ 	.short	(.L_223 - .L_222)
.L_222:
        /*0098*/ 	.word	0x00000000


	//----- nvinfo : EIATTR_CBANK_PARAM_SIZE
	.align		4
.L_223:
        /*009c*/ 	.byte	0x03, 0x19
        /*009e*/ 	.short	0x0030


	//----- nvinfo : EIATTR_PARAM_CBANK
	.align		4
        /*00a0*/ 	.byte	0x04, 0x0a
        /*00a2*/ 	.short	(.L_225 - .L_224)
	.align		4
.L_224:
        /*00a4*/ 	.word	index@(.nv.constant0._matrix_sub_t_right)
        /*00a8*/ 	.short	0x0380
        /*00aa*/ 	.short	0x0030


	//----- nvinfo : EIATTR_SW_WAR
	.align		4
.L_225:
        /*00ac*/ 	.byte	0x04, 0x36
        /*00ae*/ 	.short	(.L_227 - .L_226)
.L_226:
        /*00b0*/ 	.word	0x00000008
.L_227:


//--------------------- .nv.info._matrix_add_t_right --------------------------
	.section	.nv.info._matrix_add_t_right,"",@"SHT_CUDA_INFO"
	.sectionflags	@""
	.align	4


	//----- nvinfo : EIATTR_CUDA_API_VERSION
	.align		4
        /*0000*/ 	.byte	0x04, 0x37
        /*0002*/ 	.short	(.L_229 - .L_228)
.L_228:
        /*0004*/ 	.word	0x00000082


	//----- nvinfo : EIATTR_KPARAM_INFO
	.align		4
.L_229:
        /*0008*/ 	.byte	0x04, 0x17
        /*000a*/ 	.short	(.L_231 - .L_230)
.L_230:
        /*000c*/ 	.word	0x00000000
        /*0010*/ 	.short	0x0005
        /*0012*/ 	.short	0x0028
        /*0014*/ 	.byte	0x00, 0xf0, 0x21, 0x00


	//----- nvinfo : EIATTR_KPARAM_INFO
	.align		4
.L_231:
        /*0018*/ 	.byte	0x04, 0x17
        /*001a*/ 	.short	(.L_233 - .L_232)
.L_232:
        /*001c*/ 	.word	0x00000000
        /*0020*/ 	.short	0x0004
        /*0022*/ 	.short	0x0020
        /*0024*/ 	.byte	0x00, 0xf0, 0x21, 0x00


	//----- nvinfo : EIATTR_KPARAM_INFO
	.align		4
.L_233:
        /*0028*/ 	.byte	0x04, 0x17
        /*002a*/ 	.short	(.L_235 - .L_234)
.L_234:
        /*002c*/ 	.word	0x00000000
        /*0030*/ 	.short	0x0003
        /*0032*/ 	.short	0x0018
        /*0034*/ 	.byte	0x00, 0xf0, 0x21, 0x00


	//----- nvinfo : EIATTR_KPARAM_INFO
	.align		4
.L_235:
        /*0038*/ 	.byte	0x04, 0x17
        /*003a*/ 	.short	(.L_237 - .L_236)
.L_236:
        /*003c*/ 	.word	0x00000000
        /*0040*/ 	.short	0x0002
        /*0042*/ 	.short	0x0010
        /*0044*/ 	.byte	0x00, 0xf5, 0x21, 0x00


	//----- nvinfo : EIATTR_KPARAM_INFO
	.align		4
.L_237:
        /*0048*/ 	.byte	0x04, 0x17
        /*004a*/ 	.short	(.L_239 - .L_238)
.L_238:
        /*004c*/ 	.word	0x00000000
        /*0050*/ 	.short	0x0001
        /*0052*/ 	.short	0x0008
        /*0054*/ 	.byte	0x00, 0xf5, 0x21, 0x00


	//----- nvinfo : EIATTR_KPARAM_INFO
	.align		4
.L_239:
        /*0058*/ 	.byte	0x04, 0x17
        /*005a*/ 	.short	(.L_241 - .L_240)
.L_240:
        /*005c*/ 	.word	0x00000000
        /*0060*/ 	.short	0x0000
        /*0062*/ 	.short	0x0000
        /*0064*/ 	.byte	0x00, 0xf5, 0x21, 0x00


	//----- nvinfo : EIATTR_SPARSE_MMA_MASK
	.align		4
.L_241:
        /*0068*/ 	.byte	0x03, 0x50
        /*006a*/ 	.short	0x0000


	//----- nvinfo : EIATTR_MAXREG_COUNT
	.align		4
        /*006c*/ 	.byte	0x03, 0x1b
        /*006e*/ 	.short	0x00ff


	//----- nvinfo : EIATTR_EXTERNS
	.align		4
        /*0070*/ 	.byte	0x04, 0x0f
        /*0072*/ 	.short	(.L_243 - .L_242)


	//   ....[0]....
	.align		4
.L_242:
        /*0074*/ 	.word	index@(__assertfail)


	//----- nvinfo : EIATTR_MERCURY_ISA_VERSION
	.align		4
.L_243:
        /*0078*/ 	.byte	0x03, 0x5f
        /*007a*/ 	.short	0x0101


	//----- nvinfo : EIATTR_VRC_CTA_INIT_COUNT
	.align		4
        /*007c*/ 	.byte	0x02, 0x4a
	.zero		1
	.zero		1


	//----- nvinfo : EIATTR_SYSCALL_OFFSETS
	.align		4
        /*0080*/ 	.byte	0x04, 0x46
        /*0082*/ 	.short	(.L_245 - .L_244)


	//   ....[0]....
.L_244:
        /*0084*/ 	.word	0x00000660


	//----- nvinfo : EIATTR_EXIT_INSTR_OFFSETS
	.align		4
.L_245:
        /*0088*/ 	.byte	0x04, 0x1c
        /*008a*/ 	.short	(.L_247 - .L_246)


	//   ....[0]....
.L_246:
        /*008c*/ 	.word	0x00000090


	//   ....[1]....
        /*0090*/ 	.word	0x00000760


	//----- nvinfo : EIATTR_CRS_STACK_SIZE
	.align		4
.L_247:
        /*0094*/ 	.byte	0x04, 0x1e
        /*0096*/ 	.short	(.L_249 - .L_248)
.L_248:
        /*0098*/ 	.word	0x00000000


	//----- nvinfo : EIATTR_CBANK_PARAM_SIZE
	.align		4
.L_249:
        /*009c*/ 	.byte	0x03, 0x19
        /*009e*/ 	.short	0x0030


	//----- nvinfo : EIATTR_PARAM_CBANK
	.align		4
        /*00a0*/ 	.byte	0x04, 0x0a
        /*00a2*/ 	.short	(.L_251 - .L_250)
	.align		4
.L_250:
        /*00a4*/ 	.word	index@(.nv.constant0._matrix_add_t_right)
        /*00a8*/ 	.short	0x0380
        /*00aa*/ 	.short	0x0030


	//----- nvinfo : EIATTR_SW_WAR
	.align		4
.L_251:
        /*00ac*/ 	.byte	0x04, 0x36
        /*00ae*/ 	.short	(.L_253 - .L_252)
.L_252:
        /*00b0*/ 	.word	0x00000008
.L_253:


//--------------------- .nv.info._matrix_div_flat --------------------------
	.section	.nv.info._matrix_div_flat,"",@"SHT_CUDA_INFO"
	.sectionflags	@""
	.align	4


	//----- nvinfo : EIATTR_CUDA_API_VERSION
	.align		4
        /*0000*/ 	.byte	0x04, 0x37
        /*0002*/ 	.short	(.L_255 - .L_254)
.L_254:
        /*0004*/ 	.word	0x00000082


	//----- nvinfo : EIATTR_KPARAM_INFO
	.align		4
.L_255:
        /*0008*/ 	.byte	0x04, 0x17
        /*000a*/ 	.short	(.L_257 - .L_256)
.L_256:
        /*000c*/ 	.word	0x00000000
        /*0010*/ 	.short	0x0003
        /*0012*/ 	.short	0x0018
        /*0014*/ 	.byte	0x00, 0xf0, 0x21, 0x00


	//----- nvinfo : EIATTR_KPARAM_INFO
	.align		4
.L_257:
        /*0018*/ 	.byte	0x04, 0x17
        /*001a*/ 	.short	(.L_259 - .L_258)
.L_258:
        /*001c*/ 	.word	0x00000000
        /*0020*/ 	.short	0x0002
        /*0022*/ 	.short	0x0010
        /*0024*/ 	.byte	0x00, 0xf5, 0x21, 0x00


	//----- nvinfo : EIATTR_KPARAM_INFO
	.align		4
.L_259:
        /*0028*/ 	.byte	0x04, 0x17
        /*002a*/ 	.short	(.L_261 - .L_260)
.L_260:
        /*002c*/ 	.word	0x00000000
        /*0030*/ 	.short	0x0001
        /*0032*/ 	.short	0x0008
        /*0034*/ 	.byte	0x00, 0xf5, 0x21, 0x00


	//----- nvinfo : EIATTR_KPARAM_INFO
	.align		4
.L_261:
        /*0038*/ 	.byte	0x04, 0x17
        /*003a*/ 	.short	(.L_263 - .L_262)
.L_262:
        /*003c*/ 	.word	0x00000000
        /*0040*/ 	.short	0x0000
        /*0042*/ 	.short	0x0000
        /*0044*/ 	.byte	0x00, 0xf5, 0x21, 0x00


	//----- nvinfo : EIATTR_SPARSE_MMA_MASK
	.align		4
.L_263:
        /*0048*/ 	.byte	0x03, 0x50
        /*004a*/ 	.short	0x0000


	//----- nvinfo : EIATTR_MAXREG_COUNT
	.align		4
        /*004c*/ 	.byte	0x03, 0x1b
        /*004e*/ 	.short	0x00ff


	//----- nvinfo : EIATTR_MERCURY_ISA_VERSION
	.align		4
        /*0050*/ 	.byte	0x03, 0x5f
        /*0052*/ 	.short	0x0101


	//----- nvinfo : EIATTR_VRC_CTA_INIT_COUNT
	.align		4
        /*0054*/ 	.byte	0x02, 0x4a
	.zero		1
	.zero		1


	//----- nvinfo : EIATTR_EXIT_INSTR_OFFSETS
	.align		4
        /*0058*/ 	.byte	0x04, 0x1c
        /*005a*/ 	.short	(.L_265 - .L_264)


	//   ....[0]....
.L_264:
        /*005c*/ 	.word	0x00000090


	//   ....[1]....
        /*0060*/ 	.word	0x00000260


	//----- nvinfo : EIATTR_CRS_STACK_SIZE
	.align		4
.L_265:
        /*0064*/ 	.byte	0x04, 0x1e
        /*0066*/ 	.short	(.L_267 - .L_266)
.L_266:
        /*0068*/ 	.word	0x00000000


	//----- nvinfo : EIATTR_CBANK_PARAM_SIZE
	.align		4
.L_267:
        /*006c*/ 	.byte	0x03, 0x19
        /*006e*/ 	.short	0x0020


	//----- nvinfo : EIATTR_PARAM_CBANK
	.align		4
        /*0070*/ 	.byte	0x04, 0x0a
        /*0072*/ 	.short	(.L_269 - .L_268)
	.align		4
.L_268:
        /*0074*/ 	.word	index@(.nv.constant0._matrix_div_flat)
        /*0078*/ 	.short	0x0380
        /*007a*/ 	.short	0x0020


	//----- nvinfo : EIATTR_SW_WAR
	.align		4
.L_269:
        /*007c*/ 	.byte	0x04, 0x36
        /*007e*/ 	.short	(.L_271 - .L_270)
.L_270:
        /*0080*/ 	.word	0x00000008
.L_271:


//--------------------- .nv.info._matrix_mul_flat --------------------------
	.section	.nv.info._matrix_mul_flat,"",@"SHT_CUDA_INFO"
	.sectionflags	@""
	.align	4


	//----- nvinfo : EIATTR_CUDA_API_VERSION
	.align		4
        /*0000*/ 	.byte	0x04, 0x37
        /*0002*/ 	.short	(.L_273 - .L_272)
.L_272:
        /*0004*/ 	.word	0x00000082


	//----- nvinfo : EIATTR_KPARAM_INFO
	.align		4
.L_273:
        /*0008*/ 	.byte	0x04, 0x17
        /*000a*/ 	.short	(.L_275 - .L_274)
.L_274:
        /*000c*/ 	.word	0x00000000
        /*0010*/ 	.short	0x0003
        /*0012*/ 	.short	0x0018
        /*0014*/ 	.byte	0x00, 0xf0, 0x21, 0x00


	//----- nvinfo : EIATTR_KPARAM_INFO
	.align		4
.L_275:
        /*0018*/ 	.byte	0x04, 0x17
        /*001a*/ 	.short	(.L_277 - .L_276)
.L_276:
        /*001c*/ 	.word	0x00000000
        /*0020*/ 	.short	0x0002
        /*0022*/ 	.short	0x0010
        /*0024*/ 	.byte	0x00, 0xf5, 0x21, 0x00


	//----- nvinfo : EIATTR_KPARAM_INFO
	.align		4
.L_277:
        /*0028*/ 	.byte	0x04, 0x17
        /*002a*/ 	.short	(.L_279 - .L_278)
.L_278:
        /*002c*/ 	.word	0x00000000
        /*0030*/ 	.short	0x0001
        /*0032*/ 	.short	0x0008
        /*0034*/ 	.byte	0x00, 0xf5, 0x21, 0x00


	//----- nvinfo : EIATTR_KPARAM_INFO
	.align		4
.L_279:
        /*0038*/ 	.byte	0x04, 0x17
        /*003a*/ 	.short	(.L_281 - .L_280)
.L_280:
        /*003c*/ 	.word	0x00000000
        /*0040*/ 	.short	0x0000
        /*0042*/ 	.short	0x0000
        /*0044*/ 	.byte	0x00, 0xf5, 0x21, 0x00


	//----- nvinfo : EIATTR_SPARSE_MMA_MASK
	.align		4
.L_281:
        /*0048*/ 	.byte	0x03, 0x50
        /*004a*/ 	.short	0x0000


	//----- nvinfo : EIATTR_MAXREG_COUNT
	.align		4
        /*004c*/ 	.byte	0x03, 0x1b
        /*004e*/ 	.short	0x00ff


	//----- nvinfo : EIATTR_MERCURY_ISA_VERSION
	.align		4
        /*0050*/ 	.byte	0x03, 0x5f
        /*0052*/ 	.short	0x0101


	//----- nvinfo : EIATTR_VRC_CTA_INIT_COUNT
	.align		4
        /*0054*/ 	.byte	0x02, 0x4a
	.zero		1
	.zero		1


	//----- nvinfo : EIATTR_EXIT_INSTR_OFFSETS
	.align		4
        /*0058*/ 	.byte	0x04, 0x1c
        /*005a*/ 	.short	(.L_283 - .L_282)


	//   ....[0]....
.L_282:
        /*005c*/ 	.word	0x00000090


	//   ....[1]....
        /*0060*/ 	.word	0x00000190


	//----- nvinfo : EIATTR_CBANK_PARAM_SIZE
	.align		4
.L_283:
        /*0064*/ 	.byte	0x03, 0x19
        /*0066*/ 	.short	0x0020


	//----- nvinfo : EIATTR_PARAM_CBANK
	.align		4
        /*0068*/ 	.byte	0x04, 0x0a
        /*006a*/ 	.short	(.L_285 - .L_284)
	.align		4
.L_284:
        /*006c*/ 	.word	index@(.nv.constant0._matrix_mul_flat)
        /*0070*/ 	.short	0x0380
        /*0072*/ 	.short	0x0020


	//----- nvinfo : EIATTR_SW_WAR
	.align		4
.L_285:
        /*0074*/ 	.byte	0x04, 0x36
        /*0076*/ 	.short	(.L_287 - .L_286)
.L_286:
        /*0078*/ 	.word	0x00000008
.L_287:


//--------------------- .nv.info._matrix_sub_flat --------------------------
	.section	.nv.info._matrix_sub_flat,"",@"SHT_CUDA_INFO"
	.sectionflags	@""
	.align	4


	//----- nvinfo : EIATTR_CUDA_API_VERSION
	.align		4
        /*0000*/ 	.byte	0x04, 0x37
        /*0002*/ 	.short	(.L_289 - .L_288)
.L_288:
        /*0004*/ 	.word	0x00000082


	//----- nvinfo : EIATTR_KPARAM_INFO
	.align		4
.L_289:
        /*0008*/ 	.byte	0x04, 0x17
        /*000a*/ 	.short	(.L_291 - .L_290)
.L_290:
        /*000c*/ 	.word	0x00000000
        /*0010*/ 	.short	0x0003
        /*0012*/ 	.short	0x0018
        /*0014*/ 	.byte	0x00, 0xf0, 0x21, 0x00


	//----- nvinfo : EIATTR_KPARAM_INFO
	.align		4
.L_291:
        /*0018*/ 	.byte	0x04, 0x17
        /*001a*/ 	.short	(.L_293 - .L_292)
.L_292:
        /*001c*/ 	.word	0x00000000
        /*0020*/ 	.short	0x0002
        /*0022*/ 	.short	0x0010
        /*0024*/ 	.byte	0x00, 0xf5, 0x21, 0x00


	//----- nvinfo : EIATTR_KPARAM_INFO
	.align		4
.L_293:
        /*0028*/ 	.byte	0x04, 0x17
        /*002a*/ 	.short	(.L_295 - .L_294)
.L_294:
        /*002c*/ 	.word	0x00000000
        /*0030*/ 	.short	0x0001
        /*0032*/ 	.short	0x0008
        /*0034*/ 	.byte	0x00, 0xf5, 0x21, 0x00


	//----- nvinfo : EIATTR_KPARAM_INFO
	.align		4
.L_295:
        /*0038*/ 	.byte	0x04, 0x17
        /*003a*/ 	.short	(.L_297 - .L_296)
.L_296:
        /*003c*/ 	.word	0x00000000
        /*0040*/ 	.short	0x0000
        /*0042*/ 	.short	0x0000
        /*0044*/ 	.byte	0x00, 0xf5, 0x21, 0x00


	//----- nvinfo : EIATTR_SPARSE_MMA_MASK
	.align		4
.L_297:
        /*0048*/ 	.byte	0x03, 0x50
        /*004a*/ 	.short	0x0000


	//----- nvinfo : EIATTR_MAXREG_COUNT
	.align		4
        /*004c*/ 	.byte	0x03, 0x1b
        /*004e*/ 	.short	0x00ff


	//----- nvinfo : EIATTR_MERCURY_ISA_VERSION
	.align		4
        /*0050*/ 	.byte	0x03, 0x5f
        /*0052*/ 	.short	0x0101


	//----- nvinfo : EIATTR_VRC_CTA_INIT_COUNT
	.align		4
        /*0054*/ 	.byte	0x02, 0x4a
	.zero		1
	.zero		1


	//----- nvinfo : EIATTR_EXIT_INSTR_OFFSETS
	.align		4
        /*0058*/ 	.byte	0x04, 0x1c
        /*005a*/ 	.short	(.L_299 - .L_298)


	//   ....[0]....
.L_298:
        /*005c*/ 	.word	0x00000090


	//   ....[1]....
        /*0060*/ 	.word	0x00000190


	//----- nvinfo : EIATTR_CBANK_PARAM_SIZE
	.align		4
.L_299:
        /*0064*/ 	.byte	0x03, 0x19
        /*0066*/ 	.short	0x0020


	//----- nvinfo : EIATTR_PARAM_CBANK
	.align		4
        /*0068*/ 	.byte	0x04, 0x0a
        /*006a*/ 	.short	(.L_301 - .L_300)
	.align		4
.L_300:
        /*006c*/ 	.word	index@(.nv.constant0._matrix_sub_flat)
        /*0070*/ 	.short	0x0380
        /*0072*/ 	.short	0x0020


	//----- nvinfo : EIATTR_SW_WAR
	.align		4
.L_301:
        /*0074*/ 	.byte	0x04, 0x36
        /*0076*/ 	.short	(.L_303 - .L_302)
.L_302:
        /*0078*/ 	.word	0x00000008
.L_303:


//--------------------- .nv.info._matrix_add_flat --------------------------
	.section	.nv.info._matrix_add_flat,"",@"SHT_CUDA_INFO"
	.sectionflags	@""
	.align	4


	//----- nvinfo : EIATTR_CUDA_API_VERSION
	.align		4
        /*0000*/ 	.byte	0x04, 0x37
        /*0002*/ 	.short	(.L_305 - .L_304)
.L_304:
        /*0004*/ 	.word	0x00000082


	//----- nvinfo : EIATTR_KPARAM_INFO
	.align		4
.L_305:
        /*0008*/ 	.byte	0x04, 0x17
        /*000a*/ 	.short	(.L_307 - .L_306)
.L_306:
        /*000c*/ 	.word	0x00000000
        /*0010*/ 	.short	0x0003
        /*0012*/ 	.short	0x0018
        /*0014*/ 	.byte	0x00, 0xf0, 0x21, 0x00


	//----- nvinfo : EIATTR_KPARAM_INFO
	.align		4
.L_307:
        /*0018*/ 	.byte	0x04, 0x17
        /*001a*/ 	.short	(.L_309 - .L_308)
.L_308:
        /*001c*/ 	.word	0x00000000
        /*0020*/ 	.short	0x0002
        /*0022*/ 	.short	0x0010
        /*0024*/ 	.byte	0x00, 0xf5, 0x21, 0x00


	//----- nvinfo : EIATTR_KPARAM_INFO
	.align		4
.L_309:
        /*0028*/ 	.byte	0x04, 0x17
        /*002a*/ 	.short	(.L_311 - .L_310)
.L_310:
        /*002c*/ 	.word	0x00000000
        /*0030*/ 	.short	0x0001
        /*0032*/ 	.short	0x0008
        /*0034*/ 	.byte	0x00, 0xf5, 0x21, 0x00


	//----- nvinfo : EIATTR_KPARAM_INFO
	.align		4
.L_311:
        /*0038*/ 	.byte	0x04, 0x17
        /*003a*/ 	.short	(.L_313 - .L_312)
.L_312:
        /*003c*/ 	.word	0x00000000
        /*0040*/ 	.short	0x0000
        /*0042*/ 	.short	0x0000
        /*0044*/ 	.byte	0x00, 0xf5, 0x21, 0x00


	//----- nvinfo : EIATTR_SPARSE_MMA_MASK
	.align		4
.L_313:
        /*0048*/ 	.byte	0x03, 0x50
        /*004a*/ 	.short	0x0000


	//----- nvinfo : EIATTR_MAXREG_COUNT
	.align		4
        /*004c*/ 	.byte	0x03, 0x1b
        /*004e*/ 	.short	0x00ff


	//----- nvinfo : EIATTR_MERCURY_ISA_VERSION
	.align		4
        /*0050*/ 	.byte	0x03, 0x5f
        /*0052*/ 	.short	0x0101


	//----- nvinfo : EIATTR_VRC_CTA_INIT_COUNT
	.align		4
        /*0054*/ 	.byte	0x02, 0x4a
	.zero		1
	.zero		1


	//----- nvinfo : EIATTR_EXIT_INSTR_OFFSETS
	.align		4
        /*0058*/ 	.byte	0x04, 0x1c
        /*005a*/ 	.short	(.L_315 - .L_314)


	//   ....[0]....
.L_314:
        /*005c*/ 	.word	0x00000090


	//   ....[1]....
        /*0060*/ 	.word	0x00000190


	//----- nvinfo : EIATTR_CBANK_PARAM_SIZE
	.align		4
.L_315:
        /*0064*/ 	.byte	0x03, 0x19
        /*0066*/ 	.short	0x0020


	//----- nvinfo : EIATTR_PARAM_CBANK
	.align		4
        /*0068*/ 	.byte	0x04, 0x0a
        /*006a*/ 	.short	(.L_317 - .L_316)
	.align		4
.L_316:
        /*006c*/ 	.word	index@(.nv.constant0._matrix_add_flat)
        /*0070*/ 	.short	0x0380
        /*0072*/ 	.short	0x0020


	//----- nvinfo : EIATTR_SW_WAR
	.align		4
.L_317:
        /*0074*/ 	.byte	0x04, 0x36
        /*0076*/ 	.short	(.L_319 - .L_318)
.L_318:
        /*0078*/ 	.word	0x00000008
.L_319:


//--------------------- .nv.callgraph             --------------------------
	.section	.nv.callgraph,"",@"SHT_CUDA_CALLGRAPH"
	.align	4
	.sectionentsize	8
	.align		4
        /*0000*/ 	.word	0x00000000
	.align		4
        /*0004*/ 	.word	0xffffffff
	.align		4
        /*0008*/ 	.word	index@(_matrix_div_t_left)
	.align		4
        /*000c*/ 	.word	index@(__assertfail)
	.align		4
        /*0010*/ 	.word	index@(_matrix_sub_t_left)
	.align		4
        /*0014*/ 	.word	index@(__assertfail)
	.align		4
        /*0018*/ 	.word	index@(_matrix_div_t_right)
	.align		4
        /*001c*/ 	.word	index@(__assertfail)
	.align		4
        /*0020*/ 	.word	index@(_matrix_mul_t_right)
	.align		4
        /*0024*/ 	.word	index@(__assertfail)
	.align		4
        /*0028*/ 	.word	index@(_matrix_sub_t_right)
	.align		4
        /*002c*/ 	.word	index@(__assertfail)
	.align		4
        /*0030*/ 	.word	index@(_matrix_add_t_right)
	.align		4
        /*0034*/ 	.word	index@(__assertfail)
	.align		4
        /*0038*/ 	.word	0x00000000
	.align		4
        /*003c*/ 	.word	0xfffffffe
	.align		4
        /*0040*/ 	.word	0x00000000
	.align		4
        /*0044*/ 	.word	0xfffffffd
	.align		4
        /*0048*/ 	.word	0x00000000
	.align		4
        /*004c*/ 	.word	0xfffffffc


//--------------------- .nv.constant4             --------------------------
	.section	.nv.constant4,"a",@progbits
	.align	8
	.align		8
.nv.constant4:
        /*0000*/ 	.dword	__assertfail
	.align		8
        /*0008*/ 	.dword	__unnamed_1
	.align		8
        /*0010*/ 	.dword	__unnamed_2
	.align		8
        /*0018*/ 	.dword	__unnamed_3
	.align		8
        /*0020*/ 	.dword	__unnamed_4
	.align		8
        /*0028*/ 	.dword	__unnamed_5
	.align		8
        /*0030*/ 	.dword	__unnamed_6
	.align		8
        /*0038*/ 	.dword	$str
	.align		8
        /*0040*/ 	.dword	$str$1


//--------------------- .text._matrix_div_t_left  --------------------------
	.section	.text._matrix_div_t_left,"ax",@progbits
	.align	128
        .global         _matrix_div_t_left
        .type           _matrix_div_t_left,@function
        .size           _matrix_div_t_left,(.L_x_99 - _matrix_div_t_left)
        .other          _matrix_div_t_left,@"STO_CUDA_ENTRY STV_DEFAULT"
_matrix_div_t_left:
.text._matrix_div_t_left:
[----:B------:R-:W0:Y:S01]  /*0000*/  LDC R1, c[0x0][0x37c] ;  /* 0x0000df00ff017b82 */ /* 0x000e220000000800 */
[----:B------:R-:W1:Y:S07]  /*0010*/  S2R R0, SR_TID.X ;  /* 0x0000000000007919 */ /* 0x000e6e0000002100 */
[----:B------:R-:W1:Y:S01]  /*0020*/  S2UR UR4, SR_CTAID.X ;  /* 0x00000000000479c3 */ /* 0x000e620000002500 */
[----:B------:R-:W2:Y:S07]  /*0030*/  LDCU.64 UR6, c[0x0][0x3a8] ;  /* 0x00007500ff0677ac */ /* 0x000eae0008000a00 */
[----:B------:R-:W1:Y:S02]  /*0040*/  LDC R17, c[0x0][0x360] ;  /* 0x0000d800ff117b82 */ /* 0x000e640000000800 */
[----:B-1----:R-:W-:-:S05]  /*0050*/  IMAD R17, R17, UR4, R0 ;  /* 0x0000000411117c24 */ /* 0x002fca000f8e0200 */
[----:B--2---:R-:W-:Y:S02]  /*0060*/  ISETP.GE.U32.AND P0, PT, R17, UR6, PT ;  /* 0x0000000611007c0c */ /* 0x004fe4000bf06070 */
[----:B------:R-:W-:-:S04]  /*0070*/  SHF.R.S32.HI R16, RZ, 0x1f, R17 ;  /* 0x0000001fff107819 */ /* 0x000fc80000011411 */
[----:B------:R-:W-:-:S13]  /*0080*/  ISETP.GE.U32.AND.EX P0, PT, R16, UR7, PT, P0 ;  /* 0x0000000710007c0c */ /* 0x000fda000bf06100 */
[----:B0-----:R-:W-:Y:S05]  /*0090*/  @P0 EXIT ;  /* 0x000000000000094d */ /* 0x001fea0003800000 */
[----:B------:R-:W0:Y:S01]  /*00a0*/  LDCU.64 UR10, c[0x0][0x3a0] ;  /* 0x00007400ff0a77ac */ /* 0x000e220008000a00 */
[----:B------:R-:W-:Y:S01]  /*00b0*/  BSSY.RECONVERGENT B0, `(.L_x_0) ;  /* 0x0000024000007945 */ /* 0x000fe20003800200 */
[----:B------:R-:W1:Y:S01]  /*00c0*/  LDCU.64 UR8, c[0x0][0x398] ;  /* 0x00007300ff0877ac */ /* 0x000e620008000a00 */
[----:B0-----:R-:W-:Y:S02]  /*00d0*/  IMAD R0, R16, UR10, RZ ;  /* 0x0000000a10007c24 */ /* 0x001fe4000f8e02ff */
[C---:B------:R-:W-:Y:S01]  /*00e0*/  IMAD.WIDE.U32 R2, R17.reuse, UR10, RZ ;  /* 0x0000000a11027c25 */ /* 0x040fe2000f8e00ff */
[----:B-1----:R-:W-:Y:S02]  /*00f0*/  UIMAD UR6, UR11, UR8, URZ ;  /* 0x000000080b0672a4 */ /* 0x002fe4000f8e02ff */
[----:B------:R-:W-:Y:S01]  /*0100*/  UIMAD.WIDE.U32 UR4, UR10, UR8, URZ ;  /* 0x000000080a0472a5 */ /* 0x000fe2000f8e00ff */
[----:B------:R-:W-:Y:S01]  /*0110*/  IMAD R5, R17, UR11, R0 ;  /* 0x0000000b11057c24 */ /* 0x000fe2000f8e0200 */
[----:B------:R-:W-:-:S03]  /*0120*/  UIMAD UR6, UR10, UR9, UR6 ;  /* 0x000000090a0672a4 */ /* 0x000fc6000f8e0206 */
[----:B------:R-:W-:Y:S01]  /*0130*/  IMAD.IADD R4, R3, 0x1, R5 ;  /* 0x0000000103047824 */ /* 0x000fe200078e0205 */
[----:B------:R-:W-:-:S06]  /*0140*/  UIADD3 UR7, UPT, UPT, UR5, UR6, URZ ;  /* 0x0000000605077290 */ /* 0x000fcc000fffe0ff */
[----:B------:R-:W-:-:S04]  /*0150*/  LOP3.LUT R0, R4, UR7, RZ, 0xfc, !PT ;  /* 0x0000000704007c12 */ /* 0x000fc8000f8efcff */
[----:B------:R-:W-:-:S13]  /*0160*/  ISETP.NE.U32.AND P0, PT, R0, RZ, PT ;  /* 0x000000ff0000720c */ /* 0x000fda0003f05070 */
[----:B------:R-:W-:Y:S05]  /*0170*/  @P0 BRA `(.L_x_1) ;  /* 0x00000000004c0947 */ /* 0x000fea0003800000 */
[----:B------:R-:W0:Y:S01]  /*0180*/  I2F.U32.RP R0, UR4 ;  /* 0x0000000400007d06 */ /* 0x000e220008209000 */
[----:B------:R-:W-:-:S07]  /*0190*/  ISETP.NE.U32.AND P1, PT, RZ, UR4, PT ;  /* 0x00000004ff007c0c */ /* 0x000fce000bf25070 */
[----:B0-----:R-:W0:Y:S02]  /*01a0*/  MUFU.RCP R0, R0 ;  /* 0x0000000000007308 */ /* 0x001e240000001000 */
[----:B0-----:R-:W-:-:S06]  /*01b0*/  VIADD R4, R0, 0xffffffe ;  /* 0x0ffffffe00047836 */ /* 0x001fcc0000000000 */
[----:B------:R0:W1:Y:S02]  /*01c0*/  F2I.FTZ.U32.TRUNC.NTZ R5, R4 ;  /* 0x0000000400057305 */ /* 0x000064000021f000 */
[----:B0-----:R-:W-:Y:S02]  /*01d0*/  IMAD.MOV.U32 R4, RZ, RZ, RZ ;  /* 0x000000ffff047224 */ /* 0x001fe400078e00ff */
[----:B-1----:R-:W-:-:S04]  /*01e0*/  IMAD.MOV R3, RZ, RZ, -R5 ;  /* 0x000000ffff037224 */ /* 0x002fc800078e0a05 */
[----:B------:R-:W-:-:S04]  /*01f0*/  IMAD R3, R3, UR4, RZ ;  /* 0x0000000403037c24 */ /* 0x000fc8000f8e02ff */
[----:B------:R-:W-:-:S04]  /*0200*/  IMAD.HI.U32 R5, R5, R3, R4 ;  /* 0x0000000305057227 */ /* 0x000fc800078e0004 */
[----:B------:R-:W-:Y:S02]  /*0210*/  IMAD.MOV.U32 R3, RZ, RZ, RZ ;  /* 0x000000ffff037224 */ /* 0x000fe400078e00ff */
[----:B------:R-:W-:-:S05]  /*0220*/  IMAD.HI.U32 R5, R5, R2, RZ ;  /* 0x0000000205057227 */ /* 0x000fca00078e00ff */
[----:B------:R-:W-:-:S05]  /*0230*/  IADD3 R5, PT, PT, -R5, RZ, RZ ;  /* 0x000000ff05057210 */ /* 0x000fca0007ffe1ff */
[----:B------:R-:W-:-:S05]  /*0240*/  IMAD R2, R5, UR4, R2 ;  /* 0x0000000405027c24 */ /* 0x000fca000f8e0202 */
[----:B------:R-:W-:-:S13]  /*0250*/  ISETP.GE.U32.AND P0, PT, R2, UR4, PT ;  /* 0x0000000402007c0c */ /* 0x000fda000bf06070 */
[----:B------:R-:W-:-:S05]  /*0260*/  @P0 VIADD R2, R2, -UR4 ;  /* 0x8000000402020c36 */ /* 0x000fca0008000000 */
[----:B------:R-:W-:-:S13]  /*0270*/  ISETP.GE.U32.AND P0, PT, R2, UR4, PT ;  /* 0x0000000402007c0c */ /* 0x000fda000bf06070 */
[----:B------:R-:W-:Y:S01]  /*0280*/  @P0 VIADD R2, R2, -UR4 ;  /* 0x8000000402020c36 */ /* 0x000fe20008000000 */
[----:B------:R-:W-:Y:S01]  /*0290*/  @!P1 LOP3.LUT R2, RZ, UR4, RZ, 0x33, !PT ;  /* 0x00000004ff029c12 */ /* 0x000fe2000f8e33ff */
[----:B------:R-:W-:Y:S06]  /*02a0*/  BRA `(.L_x_2) ;  /* 0x0000000000107947 */ /* 0x000fec0003800000 */
.L_x_1:
[----:B------:R-:W-:-:S07]  /*02b0*/  MOV R0, 0x2d0 ;  /* 0x000002d000007802 */ /* 0x000fce0000000f00 */
[----:B------:R-:W-:Y:S05]  /*02c0*/  CALL.REL.NOINC `($__internal_1_$__cuda_sm20_rem_u64) ;  /* 0x0000000800747944 */ /* 0x000fea0003c00000 */
[----:B------:R-:W-:Y:S01]  /*02d0*/  IMAD.MOV.U32 R2, RZ, RZ, R4 ;  /* 0x000000ffff027224 */ /* 0x000fe200078e0004 */
[----:B------:R-:W-:-:S07]  /*02e0*/  MOV R3, R5 ;  /* 0x0000000500037202 */ /* 0x000fce0000000f00 */
.L_x_2:
[----:B------:R-:W-:Y:S05]  /*02f0*/  BSYNC.RECONVERGENT B0 ;  /* 0x0000000000007941 */ /* 0x000fea0003800200 */
.L_x_0:
[----:B------:R-:W0:Y:S01]  /*0300*/  LDCU UR4, c[0x0][0x39c] ;  /* 0x00007380ff0477ac */ /* 0x000e220008000800 */
[----:B------:R-:W-:Y:S01]  /*0310*/  BSSY.RECONVERGENT B0, `(.L_x_3) ;  /* 0x000001d000007945 */ /* 0x000fe20003800200 */
[----:B0-----:R-:W-:-:S04]  /*0320*/  LOP3.LUT R0, R16, UR4, RZ, 0xfc, !PT ;  /* 0x0000000410007c12 */ /* 0x001fc8000f8efcff */
[----:B------:R-:W-:-:S13]  /*0330*/  ISETP.NE.U32.AND P0, PT, R0, RZ, PT ;  /* 0x000000ff0000720c */ /* 0x000fda0003f05070 */
[----:B------:R-:W-:Y:S05]  /*0340*/  @P0 BRA `(.L_x_4) ;  /* 0x0000000000540947 */ /* 0x000fea0003800000 */
[----:B------:R-:W0:Y:S02]  /*0350*/  LDCU UR4, c[0x0][0x398] ;  /* 0x00007300ff0477ac */ /* 0x000e240008000800 */
[----:B0-----:R-:W0:Y:S01]  /*0360*/  I2F.U32.RP R0, UR4 ;  /* 0x0000000400007d06 */ /* 0x001e220008209000 */
[----:B------:R-:W-:-:S07]  /*0370*/  ISETP.NE.U32.AND P2, PT, RZ, UR4, PT ;  /* 0x00000004ff007c0c */ /* 0x000fce000bf45070 */
[----:B0-----:R-:W0:Y:S02]  /*0380*/  MUFU.RCP R0, R0 ;  /* 0x0000000000007308 */ /* 0x001e240000001000 */
[----:B0-----:R-:W-:-:S06]  /*0390*/  VIADD R4, R0, 0xffffffe ;  /* 0x0ffffffe00047836 */ /* 0x001fcc0000000000 */
[----:B------:R0:W1:Y:S02]  /*03a0*/  F2I.FTZ.U32.TRUNC.NTZ R5, R4 ;  /* 0x0000000400057305 */ /* 0x000064000021f000 */
[----:B0-----:R-:W-:Y:S02]  /*03b0*/  IMAD.MOV.U32 R4, RZ, RZ, RZ ;  /* 0x000000ffff047224 */ /* 0x001fe400078e00ff */
[----:B-1----:R-:W-:-:S04]  /*03c0*/  IMAD.MOV R7, RZ, RZ, -R5 ;  /* 0x000000ffff077224 */ /* 0x002fc800078e0a05 */
[----:B------:R-:W-:-:S04]  /*03d0*/  IMAD R7, R7, UR4, RZ ;  /* 0x0000000407077c24 */ /* 0x000fc8000f8e02ff */
[----:B------:R-:W-:-:S06]  /*03e0*/  IMAD.HI.U32 R6, R5, R7, R4 ;  /* 0x0000000705067227 */ /* 0x000fcc00078e0004 */
[----:B------:R-:W-:-:S04]  /*03f0*/  IMAD.HI.U32 R4, R6, R17, RZ ;  /* 0x0000001106047227 */ /* 0x000fc800078e00ff */
[----:B------:R-:W-:-:S04]  /*0400*/  IMAD.MOV R6, RZ, RZ, -R4 ;  /* 0x000000ffff067224 */ /* 0x000fc800078e0a04 */
[----:B------:R-:W-:-:S05]  /*0410*/  IMAD R5, R6, UR4, R17 ;  /* 0x0000000406057c24 */ /* 0x000fca000f8e0211 */
[----:B------:R-:W-:-:S13]  /*0420*/  ISETP.GE.U32.AND P0, PT, R5, UR4, PT ;  /* 0x0000000405007c0c */ /* 0x000fda000bf06070 */
[----:B------:R-:W-:Y:S01]  /*0430*/  @P0 IADD3 R5, PT, PT, R5, -UR4, RZ ;  /* 0x8000000405050c10 */ /* 0x000fe2000fffe0ff */
[----:B------:R-:W-:-:S03]  /*0440*/  @P0 VIADD R4, R4, 0x1 ;  /* 0x0000000104040836 */ /* 0x000fc60000000000 */
[----:B------:R-:W-:Y:S01]  /*0450*/  ISETP.GE.U32.AND P1, PT, R5, UR4, PT ;  /* 0x0000000405007c0c */ /* 0x000fe2000bf26070 */
[----:B------:R-:W-:-:S12]  /*0460*/  IMAD.MOV.U32 R5, RZ, RZ, RZ ;  /* 0x000000ffff057224 */ /* 0x000fd800078e00ff */
[----:B------:R-:W-:Y:S01]  /*0470*/  @P1 VIADD R4, R4, 0x1 ;  /* 0x0000000104041836 */ /* 0x000fe20000000000 */
[----:B------:R-:W-:Y:S01]  /*0480*/  @!P2 LOP3.LUT R4, RZ, UR4, RZ, 0x33, !PT ;  /* 0x00000004ff04ac12 */ /* 0x000fe2000f8e33ff */
[----:B------:R-:W-:Y:S06]  /*0490*/  BRA `(.L_x_5) ;  /* 0x0000000000107947 */ /* 0x000fec0003800000 */
.L_x_4:
[----:B------:R-:W-:-:S07]  /*04a0*/  MOV R0, 0x4c0 ;  /* 0x000004c000007802 */ /* 0x000fce0000000f00 */
[----:B------:R-:W-:Y:S05]  /*04b0*/  CALL.REL.NOINC `($__internal_0_$__cuda_sm20_div_u64) ;  /* 0x0000000000e07944 */ /* 0x000fea0003c00000 */
[----:B------:R-:W-:Y:S01]  /*04c0*/  IMAD.MOV.U32 R4, RZ, RZ, R6 ;  /* 0x000000ffff047224 */ /* 0x000fe200078e0006 */
[----:B------:R-:W-:-:S07]  /*04d0*/  MOV R5, R7 ;  /* 0x0000000700057202 */ /* 0x000fce0000000f00 */
.L_x_5:
[----:B------:R-:W-:Y:S05]  /*04e0*/  BSYNC.RECONVERGENT B0 ;  /* 0x0000000000007941 */ /* 0x000fea0003800200 */
.L_x_3:
[----:B------:R-:W0:Y:S01]  /*04f0*/  LDCU.64 UR4, c[0x0][0x3a8] ;  /* 0x00007500ff0477ac */ /* 0x000e220008000a00 */
[----:B------:R-:W-:Y:S01]  /*0500*/  IADD3 R18, P0, PT, R2, R4, RZ ;  /* 0x0000000402127210 */ /* 0x000fe20007f1e0ff */
[----:B------:R-:W-:Y:S01]  /*0510*/  BSSY.RECONVERGENT B6, `(.L_x_6) ;  /* 0x0000016000067945 */ /* 0x000fe20003800200 */
[----:B------:R-:W1:Y:S03]  /*0520*/  LDCU.64 UR36, c[0x0][0x358] ;  /* 0x00006b00ff2477ac */ /* 0x000e660008000a00 */
[----:B------:R-:W-:Y:S01]  /*0530*/  IMAD.X R19, R3, 0x1, R5, P0 ;  /* 0x0000000103137824 */ /* 0x000fe200000e0605 */
[----:B0-----:R-:W-:-:S04]  /*0540*/  ISETP.GE.U32.AND P0, PT, R18, UR4, PT ;  /* 0x0000000412007c0c */ /* 0x001fc8000bf06070 */
[----:B------:R-:W-:-:S13]  /*0550*/  ISETP.GE.U32.AND.EX P0, PT, R19, UR5, PT, P0 ;  /* 0x0000000513007c0c */ /* 0x000fda000bf06100 */
[----:B-1----:R-:W-:Y:S05]  /*0560*/  @!P0 BRA `(.L_x_7) ;  /* 0x0000000000408947 */ /* 0x002fea0003800000 */
[----:B------:R-:W-:Y:S01]  /*0570*/  MOV R2, 0x0 ;  /* 0x0000000000027802 */ /* 0x000fe20000000f00 */
[----:B------:R-:W0:Y:S01]  /*0580*/  LDCU.64 UR4, c[0x4][0x38] ;  /* 0x01000700ff0477ac */ /* 0x000e220008000a00 */
[----:B------:R-:W-:Y:S02]  /*0590*/  HFMA2 R13, -RZ, RZ, 0, 0 ;  /* 0x00000000ff0d7431 */ /* 0x000fe400000001ff */
[----:B------:R-:W-:Y:S01]  /*05a0*/  IMAD.MOV.U32 R8, RZ, RZ, 0x46 ;  /* 0x00000046ff087424 */ /* 0x000fe200078e00ff */
[----:B------:R-:W1:Y:S01]  /*05b0*/  LDCU.64 UR6, c[0x4][0x40] ;  /* 0x01000800ff0677ac */ /* 0x000e620008000a00 */
[----:B------:R-:W2:Y:S01]  /*05c0*/  LDC.64 R2, c[0x4][R2] ;  /* 0x0100000002027b82 */ /* 0x000ea20000000a00 */
[----:B------:R-:W-:Y:S01]  /*05d0*/  IMAD.MOV.U32 R12, RZ, RZ, 0x1 ;  /* 0x00000001ff0c7424 */ /* 0x000fe200078e00ff */
[----:B------:R-:W3:Y:S01]  /*05e0*/  LDCU.64 UR8, c[0x4][0x30] ;  /* 0x01000600ff0877ac */ /* 0x000ee20008000a00 */
[----:B0-----:R-:W-:Y:S02]  /*05f0*/  IMAD.U32 R4, RZ, RZ, UR4 ;  /* 0x00000004ff047e24 */ /* 0x001fe4000f8e00ff */
[----:B------:R-:W-:-:S02]  /*0600*/  IMAD.U32 R5, RZ, RZ, UR5 ;  /* 0x00000005ff057e24 */ /* 0x000fc4000f8e00ff */
[----:B-1----:R-:W-:Y:S01]  /*0610*/  IMAD.U32 R6, RZ, RZ, UR6 ;  /* 0x00000006ff067e24 */ /* 0x002fe2000f8e00ff */
[----:B------:R-:W-:Y:S01]  /*0620*/  MOV R7, UR7 ;  /* 0x0000000700077c02 */ /* 0x000fe20008000f00 */
[----:B---3--:R-:W-:Y:S02]  /*0630*/  IMAD.U32 R10, RZ, RZ, UR8 ;  /* 0x00000008ff0a7e24 */ /* 0x008fe4000f8e00ff */
[----:B------:R-:W-:-:S07]  /*0640*/  IMAD.U32 R11, RZ, RZ, UR9 ;  /* 0x00000009ff0b7e24 */ /* 0x000fce000f8e00ff */
[----:B------:R-:W-:-:S07]  /*0650*/  LEPC R20, `(.L_x_7) ;  /* 0x000000001014794e */ /* 0x000fce0000000000 */
[----:B--2---:R-:W-:Y:S05]  /*0660*/  CALL.ABS.NOINC R2 ;  /* 0x0000000002007343 */ /* 0x004fea0003c00000 */
.L_x_7:
[----:B------:R-:W-:Y:S05]  /*0670*/  BSYNC.RECONVERGENT B6 ;  /* 0x0000000000067941 */ /* 0x000fea0003800200 */
.L_x_6:
[----:B------:R-:W0:Y:S01]  /*0680*/  LDCU.64 UR4, c[0x0][0x390] ;  /* 0x00007200ff0477ac */ /* 0x000e220008000a00 */
[C---:B------:R-:W-:Y:S01]  /*0690*/  IMAD.SHL.U32 R2, R17.reuse, 0x4, RZ ;  /* 0x0000000411027824 */ /* 0x040fe200078e00ff */
[----:B------:R-:W-:-:S04]  /*06a0*/  SHF.L.U64.HI R16, R17, 0x2, R16 ;  /* 0x0000000211107819 */ /* 0x000fc80000010210 */
[----:B0-----:R-:W-:-:S04]  /*06b0*/  IADD3 R6, P0, PT, R2, UR4, RZ ;  /* 0x0000000402067c10 */ /* 0x001fc8000ff1e0ff */
[----:B------:R-:W-:Y:S01]  /*06c0*/  IADD3.X R7, PT, PT, R16, UR5, RZ, P0, !PT ;  /* 0x0000000510077c10 */ /* 0x000fe200087fe4ff */
[----:B------:R-:W0:Y:S04]  /*06d0*/  LDCU.64 UR4, c[0x0][0x388] ;  /* 0x00007100ff0477ac */ /* 0x000e280008000a00 */
[----:B------:R-:W2:Y:S01]  /*06e0*/  LDG.E R3, desc[UR36][R6.64] ;  /* 0x0000002406037981 */ /* 0x000ea2000c1e1900 */
[----:B0-----:R-:W-:-:S04]  /*06f0*/  LEA R4, P0, R18, UR4, 0x2 ;  /* 0x0000000412047c11 */ /* 0x001fc8000f8010ff */
[----:B------:R-:W-:-:S05]  /*0700*/  LEA.HI.X R5, R18, UR5, R19, 0x2, P0 ;  /* 0x0000000512057c11 */ /* 0x000fca00080f1413 */
[----:B------:R-:W3:Y:S01]  /*0710*/  LDG.E R0, desc[UR36][R4.64] ;  /* 0x0000002404007981 */ /* 0x000ee2000c1e1900 */
[----:B------:R-:W-:Y:S01]  /*0720*/  BSSY.RECONVERGENT B0, `(.L_x_8) ;  /* 0x000000c000007945 */ /* 0x000fe20003800200 */
[----:B--2---:R-:W0:Y:S02]  /*0730*/  MUFU.RCP R8, R3 ;  /* 0x0000000300087308 */ /* 0x004e240000001000 */
[----:B0-----:R-:W-:-:S04]  /*0740*/  FFMA R9, -R3, R8, 1 ;  /* 0x3f80000003097423 */ /* 0x001fc80000000108 */
[----:B------:R-:W-:Y:S02]  /*0750*/  FFMA R9, R8, R9, R8 ;  /* 0x0000000908097223 */ /* 0x000fe40000000008 */
[----:B---3--:R-:W0:Y:S02]  /*0760*/  FCHK P0, R0, R3 ;  /* 0x0000000300007302 */ /* 0x008e240000000000 */
[----:B------:R-:W-:-:S04]  /*0770*/  FFMA R8, R0, R9, RZ ;  /* 0x0000000900087223 */ /* 0x000fc800000000ff */
[----:B------:R-:W-:-:S04]  /*0780*/  FFMA R10, -R3, R8, R0 ;  /* 0x00000008030a7223 */ /* 0x000fc80000000100 */
[----:B------:R-:W-:Y:S01]  /*0790*/  FFMA R9, R9, R10, R8 ;  /* 0x0000000a09097223 */ /* 0x000fe20000000008 */
[----:B0-----:R-:W-:Y:S06]  /*07a0*/  @!P0 BRA `(.L_x_9) ;  /* 0x00000000000c8947 */ /* 0x001fec0003800000 */
[----:B------:R-:W-:-:S07]  /*07b0*/  MOV R4, 0x7d0 ;  /* 0x000007d000047802 */ /* 0x000fce0000000f00 */
[----:B------:R-:W-:Y:S05]  /*07c0*/  CALL.REL.NOINC `($__internal_2_$__cuda_sm3x_div_rn_noftz_f32_slowpath) ;  /* 0x0000000800387944 */ /* 0x000fea0003c00000 */
[----:B------:R-:W-:-:S07]  /*07d0*/  IMAD.MOV.U32 R9, RZ, RZ, R0 ;  /* 0x000000ffff097224 */ /* 0x000fce00078e0000 */
.L_x_9:
[----:B------:R-:W-:Y:S05]  /*07e0*/  BSYNC.RECONVERGENT B0 ;  /* 0x0000000000007941 */ /* 0x000fea0003800200 */
.L_x_8:
[----:B------:R-:W0:Y:S02]  /*07f0*/  LDCU.64 UR4, c[0x0][0x380] ;  /* 0x00007000ff0477ac */ /* 0x000e240008000a00 */
[----:B0-----:R-:W-:-:S04]  /*0800*/  IADD3 R2, P0, PT, R2, UR4, RZ ;  /* 0x0000000402027c10 */ /* 0x001fc8000ff1e0ff */
[----:B------:R-:W-:-:S05]  /*0810*/  IADD3.X R3, PT, PT, R16, UR5, RZ, P0, !PT ;  /* 0x0000000510037c10 */ /* 0x000fca00087fe4ff */
[----:B------:R-:W-:Y:S01]  /*0820*/  STG.E desc[UR36][R2.64], R9 ;  /* 0x0000000902007986 */ /* 0x000fe2000c101924 */
[----:B------:R-:W-:Y:S05]  /*0830*/  EXIT ;  /* 0x000000000000794d */ /* 0x000fea0003800000 */
        .weak           $__internal_0_$__cuda_sm20_div_u64
        .type           $__internal_0_$__cuda_sm20_div_u64,@function
        .size           $__internal_0_$__cuda_sm20_div_u64,($__internal_1_$__cuda_sm20_rem_u64 - $__internal_0_$__cuda_sm20_div_u64)
$__internal_0_$__cuda_sm20_div_u64:
[----:B------:R-:W0:Y:S01]  /*0840*/  LDCU.64 UR4, c[0x0][0x398] ;  /* 0x00007300ff0477ac */ /* 0x000e220008000a00 */
[----:B------:R-:W1:Y:S01]  /*0850*/  LDC.64 R4, c[0x0][0x398] ;  /* 0x0000e600ff047b82 */ /* 0x000e620000000a00 */
[----:B0-----:R-:W0:Y:S08]  /*0860*/  I2F.U64.RP R10, UR4 ;  /* 0x00000004000a7d12 */ /* 0x001e300008309000 */
[----:B0-----:R-:W0:Y:S02]  /*0870*/  MUFU.RCP R10, R10 ;  /* 0x0000000a000a7308 */ /* 0x001e240000001000 */
[----:B0-----:R-:W-:-:S06]  /*0880*/  VIADD R6, R10, 0x1ffffffe ;  /* 0x1ffffffe0a067836 */ /* 0x001fcc0000000000 */
[----:B------:R-:W1:Y:S02]  /*0890*/  F2I.U64.TRUNC R6, R6 ;  /* 0x0000000600067311 */ /* 0x000e64000020d800 */
[----:B-1----:R-:W-:-:S04]  /*08a0*/  IMAD.WIDE.U32 R8, R6, R4, RZ ;  /* 0x0000000406087225 */ /* 0x002fc800078e00ff */
[----:B------:R-:W-:Y:S01]  /*08b0*/  IMAD R9, R6, R5, R9 ;  /* 0x0000000506097224 */ /* 0x000fe200078e0209 */
[----:B------:R-:W-:-:S03]  /*08c0*/  IADD3 R11, P0, PT, RZ, -R8, RZ ;  /* 0x80000008ff0b7210 */ /* 0x000fc60007f1e0ff */
[----:B------:R-:W-:Y:S02]  /*08d0*/  IMAD R9, R7, R4, R9 ;  /* 0x0000000407097224 */ /* 0x000fe400078e0209 */
[----:B------:R-:W-:-:S04]  /*08e0*/  IMAD.HI.U32 R8, R6, R11, RZ ;  /* 0x0000000b06087227 */ /* 0x000fc800078e00ff */
[----:B------:R-:W-:Y:S01]  /*08f0*/  IMAD.X R13, RZ, RZ, ~R9, P0 ;  /* 0x000000ffff0d7224 */ /* 0x000fe200000e0e09 */
[----:B------:R-:W-:-:S03]  /*0900*/  MOV R9, R6 ;  /* 0x0000000600097202 */ /* 0x000fc60000000f00 */
[-C--:B------:R-:W-:Y:S02]  /*0910*/  IMAD R15, R7, R13.reuse, RZ ;  /* 0x0000000d070f7224 */ /* 0x080fe400078e02ff */
[----:B------:R-:W-:-:S04]  /*0920*/  IMAD.WIDE.U32 R8, P0, R6, R13, R8 ;  /* 0x0000000d06087225 */ /* 0x000fc80007800008 */
[----:B------:R-:W-:-:S04]  /*0930*/  IMAD.HI.U32 R13, R7, R13, RZ ;  /* 0x0000000d070d7227 */ /* 0x000fc800078e00ff */
[----:B------:R-:W-:-:S05]  /*0940*/  IMAD.HI.U32 R8, P1, R7, R11, R8 ;  /* 0x0000000b07087227 */ /* 0x000fca0007820008 */
[----:B------:R-:W-:Y:S01]  /*0950*/  IADD3 R9, P2, PT, R15, R8, RZ ;  /* 0x000000080f097210 */ /* 0x000fe20007f5e0ff */
[----:B------:R-:W-:-:S04]  /*0960*/  IMAD.X R8, R13, 0x1, R7, P0 ;  /* 0x000000010d087824 */ /* 0x000fc800000e0607 */
[----:B------:R-:W-:Y:S01]  /*0970*/  IMAD.WIDE.U32 R6, R9, R4, RZ ;  /* 0x0000000409067225 */ /* 0x000fe200078e00ff */
[----:B------:R-:W-:-:S03]  /*0980*/  IADD3.X R11, PT, PT, RZ, RZ, R8, P2, P1 ;  /* 0x000000ffff0b7210 */ /* 0x000fc600017e2408 */
[----:B------:R-:W-:Y:S01]  /*0990*/  IMAD R7, R9, R5, R7 ;  /* 0x0000000509077224 */ /* 0x000fe200078e0207 */
[----:B------:R-:W-:-:S03]  /*09a0*/  IADD3 R13, P0, PT, RZ, -R6, RZ ;  /* 0x80000006ff0d7210 */ /* 0x000fc60007f1e0ff */
[----:B------:R-:W-:Y:S02]  /*09b0*/  IMAD R7, R11, R4, R7 ;  /* 0x000000040b077224 */ /* 0x000fe400078e0207 */
[----:B------:R-:W-:-:S04]  /*09c0*/  IMAD.HI.U32 R8, R9, R13, RZ ;  /* 0x0000000d09087227 */ /* 0x000fc800078e00ff */
[----:B------:R-:W-:Y:S02]  /*09d0*/  IMAD.X R6, RZ, RZ, ~R7, P0 ;  /* 0x000000ffff067224 */ /* 0x000fe400000e0e07 */
[----:B------:R-:W-:Y:S02]  /*09e0*/  IMAD.MOV.U32 R7, RZ, RZ, RZ ;  /* 0x000000ffff077224 */ /* 0x000fe400078e00ff */
[----:B------:R-:W-:-:S04]  /*09f0*/  IMAD.WIDE.U32 R8, P0, R9, R6, R8 ;  /* 0x0000000609087225 */ /* 0x000fc80007800008 */
[C---:B------:R-:W-:Y:S02]  /*0a00*/  IMAD R10, R11.reuse, R6, RZ ;  /* 0x000000060b0a7224 */ /* 0x040fe400078e02ff */
[----:B------:R-:W-:-:S04]  /*0a10*/  IMAD.HI.U32 R9, P1, R11, R13, R8 ;  /* 0x0000000d0b097227 */ /* 0x000fc80007820008 */
[----:B------:R-:W-:Y:S01]  /*0a20*/  IMAD.HI.U32 R6, R11, R6, RZ ;  /* 0x000000060b067227 */ /* 0x000fe200078e00ff */
[----:B------:R-:W-:-:S03]  /*0a30*/  IADD3 R9, P2, PT, R10, R9, RZ ;  /* 0x000000090a097210 */ /* 0x000fc60007f5e0ff */
[----:B------:R-:W-:Y:S02]  /*0a40*/  IMAD.X R11, R6, 0x1, R11, P0 ;  /* 0x00000001060b7824 */ /* 0x000fe400000e060b */
[----:B------:R-:W-:-:S03]  /*0a50*/  IMAD.HI.U32 R6, R9, R17, RZ ;  /* 0x0000001109067227 */ /* 0x000fc600078e00ff */
[----:B------:R-:W-:Y:S01]  /*0a60*/  IADD3.X R11, PT, PT, RZ, RZ, R11, P2, P1 ;  /* 0x000000ffff0b7210 */ /* 0x000fe200017e240b */
[----:B------:R-:W-:-:S04]  /*0a70*/  IMAD.WIDE.U32 R6, R9, R16, R6 ;  /* 0x0000001009067225 */ /* 0x000fc800078e0006 */
[C---:B------:R-:W-:Y:S02]  /*0a80*/  IMAD R9, R11.reuse, R16, RZ ;  /* 0x000000100b097224 */ /* 0x040fe400078e02ff */
[----:B------:R-:W-:-:S04]  /*0a90*/  IMAD.HI.U32 R6, P0, R11, R17, R6 ;  /* 0x000000110b067227 */ /* 0x000fc80007800006 */
[----:B------:R-:W-:Y:S01]  /*0aa0*/  IMAD.HI.U32 R8, R11, R16, RZ ;  /* 0x000000100b087227 */ /* 0x000fe200078e00ff */
[----:B------:R-:W-:-:S04]  /*0ab0*/  IADD3 R9, P1, PT, R9, R6, RZ ;  /* 0x0000000609097210 */ /* 0x000fc80007f3e0ff */
[----:B------:R-:W-:Y:S01]  /*0ac0*/  IADD3.X R8, PT, PT, R8, RZ, RZ, P0, !PT ;  /* 0x000000ff08087210 */ /* 0x000fe200007fe4ff */
[----:B------:R-:W-:-:S04]  /*0ad0*/  IMAD.WIDE.U32 R6, R9, R4, RZ ;  /* 0x0000000409067225 */ /* 0x000fc800078e00ff */
[----:B------:R-:W-:Y:S01]  /*0ae0*/  IMAD.X R11, RZ, RZ, R8, P1 ;  /* 0x000000ffff0b7224 */ /* 0x000fe200008e0608 */
[----:B------:R-:W-:Y:S01]  /*0af0*/  IADD3 R13, P1, PT, -R6, R17, RZ ;  /* 0x00000011060d7210 */ /* 0x000fe20007f3e1ff */
[----:B------:R-:W-:-:S03]  /*0b00*/  IMAD R7, R9, R5, R7 ;  /* 0x0000000509077224 */ /* 0x000fc600078e0207 */
[-C--:B------:R-:W-:Y:S01]  /*0b10*/  ISETP.GE.U32.AND P0, PT, R13, R4.reuse, PT ;  /* 0x000000040d00720c */ /* 0x080fe20003f06070 */
[----:B------:R-:W-:-:S04]  /*0b20*/  IMAD R7, R11, R4, R7 ;  /* 0x000000040b077224 */ /* 0x000fc800078e0207 */
[----:B------:R-:W-:Y:S01]  /*0b30*/  IMAD.X R12, R16, 0x1, ~R7, P1 ;  /* 0x00000001100c7824 */ /* 0x000fe200008e0e07 */
[----:B------:R-:W-:Y:S02]  /*0b40*/  IADD3 R7, P2, PT, R13, -R4, RZ ;  /* 0x800000040d077210 */ /* 0x000fe40007f5e0ff */
[----:B------:R-:W-:Y:S02]  /*0b50*/  IADD3 R6, P1, PT, R9, 0x1, RZ ;  /* 0x0000000109067810 */ /* 0x000fe40007f3e0ff */
[C---:B------:R-:W-:Y:S01]  /*0b60*/  ISETP.GE.U32.AND.EX P0, PT, R12.reuse, R5, PT, P0 ;  /* 0x000000050c00720c */ /* 0x040fe20003f06100 */
[----:B------:R-:W-:Y:S02]  /*0b70*/  IMAD.X R10, R12, 0x1, ~R5, P2 ;  /* 0x000000010c0a7824 */ /* 0x000fe400010e0e05 */
[----:B------:R-:W-:Y:S01]  /*0b80*/  IMAD.X R8, RZ, RZ, R11, P1 ;  /* 0x000000ffff087224 */ /* 0x000fe200008e060b */
[----:B------:R-:W-:Y:S02]  /*0b90*/  SEL R7, R7, R13, P0 ;  /* 0x0000000d07077207 */ /* 0x000fe40000000000 */
[----:B------:R-:W-:-:S02]  /*0ba0*/  SEL R9, R6, R9, P0 ;  /* 0x0000000906097207 */ /* 0x000fc40000000000 */
[----:B------:R-:W-:Y:S02]  /*0bb0*/  SEL R10, R10, R12, P0 ;  /* 0x0000000c0a0a7207 */ /* 0x000fe40000000000 */
[----:B------:R-:W-:Y:S02]  /*0bc0*/  SEL R8, R8, R11, P0 ;  /* 0x0000000b08087207 */ /* 0x000fe40000000000 */
[----:B------:R-:W-:Y:S02]  /*0bd0*/  ISETP.GE.U32.AND P0, PT, R7, R4, PT ;  /* 0x000000040700720c */ /* 0x000fe40003f06070 */
[----:B------:R-:W-:Y:S02]  /*0be0*/  IADD3 R6, P2, PT, R9, 0x1, RZ ;  /* 0x0000000109067810 */ /* 0x000fe40007f5e0ff */
[----:B------:R-:W-:Y:S01]  /*0bf0*/  ISETP.NE.U32.AND P1, PT, R4, RZ, PT ;  /* 0x000000ff0400720c */ /* 0x000fe20003f25070 */
[----:B------:R-:W-:Y:S01]  /*0c00*/  IMAD.MOV.U32 R4, RZ, RZ, R0 ;  /* 0x000000ffff047224 */ /* 0x000fe200078e0000 */
[----:B------:R-:W-:-:S02]  /*0c10*/  ISETP.GE.U32.AND.EX P0, PT, R10, R5, PT, P0 ;  /* 0x000000050a00720c */ /* 0x000fc40003f06100 */
[-C--:B------:R-:W-:Y:S02]  /*0c20*/  IADD3.X R7, PT, PT, RZ, R8.reuse, RZ, P2, !PT ;  /* 0x00000008ff077210 */ /* 0x080fe400017fe4ff */
[----:B------:R-:W-:Y:S01]  /*0c30*/  ISETP.NE.AND.EX P1, PT, R5, RZ, PT, P1 ;  /* 0x000000ff0500720c */ /* 0x000fe20003f25310 */
[----:B------:R-:W-:Y:S01]  /*0c40*/  IMAD.MOV.U32 R5, RZ, RZ, 0x0 ;  /* 0x00000000ff057424 */ /* 0x000fe200078e00ff */
[----:B------:R-:W-:Y:S02]  /*0c50*/  SEL R6, R6, R9, P0 ;  /* 0x0000000906067207 */ /* 0x000fe40000000000 */
[----:B------:R-:W-:Y:S02]  /*0c60*/  SEL R7, R7, R8, P0 ;  /* 0x0000000807077207 */ /* 0x000fe40000000000 */
[----:B------:R-:W-:Y:S02]  /*0c70*/  SEL R6, R6, 0xffffffff, P1 ;  /* 0xffffffff06067807 */ /* 0x000fe40000800000 */
[----:B------:R-:W-:Y:S01]  /*0c80*/  SEL R7, R7, 0xffffffff, P1 ;  /* 0xffffffff07077807 */ /* 0x000fe20000800000 */
[----:B------:R-:W-:Y:S06]  /*0c90*/  RET.REL.NODEC R4 `(_matrix_div_t_left) ;  /* 0xfffffff004d87950 */ /* 0x000fec0003c3ffff */
        .weak           $__internal_1_$__cuda_sm20_rem_u64
        .type           $__internal_1_$__cuda_sm20_rem_u64,@function
        .size           $__internal_1_$__cuda_sm20_rem_u64,($__internal_2_$__cuda_sm3x_div_rn_noftz_f32_slowpath - $__internal_1_$__cuda_sm20_rem_u64)
$__internal_1_$__cuda_sm20_rem_u64:
[----:B------:R-:W-:Y:S02]  /*0ca0*/  UMOV UR6, UR4 ;  /* 0x0000000400067c82 */ /* 0x000fe40008000000 */
[----:B------:R-:W0:Y:S08]  /*0cb0*/  I2F.U64.RP R3, UR6 ;  /* 0x0000000600037d12 */ /* 0x000e300008309000 */
[----:B0-----:R-:W0:Y:S02]  /*0cc0*/  MUFU.RCP R3, R3 ;  /* 0x0000000300037308 */ /* 0x001e240000001000 */
[----:B0-----:R-:W-:-:S06]  /*0cd0*/  VIADD R6, R3, 0x1ffffffe ;  /* 0x1ffffffe03067836 */ /* 0x001fcc0000000000 */
[----:B------:R-:W0:Y:S02]  /*0ce0*/  F2I.U64.TRUNC R6, R6 ;  /* 0x0000000600067311 */ /* 0x000e24000020d800 */
[----:B0-----:R-:W-:-:S04]  /*0cf0*/  IMAD.WIDE.U32 R8, R6, UR4, RZ ;  /* 0x0000000406087c25 */ /* 0x001fc8000f8e00ff */
[C---:B------:R-:W-:Y:S01]  /*0d00*/  IMAD R5, R6.reuse, UR7, R9 ;  /* 0x0000000706057c24 */ /* 0x040fe2000f8e0209 */
[----:B------:R-:W-:Y:S02]  /*0d10*/  IADD3 R11, P0, PT, RZ, -R8, RZ ;  /* 0x80000008ff0b7210 */ /* 0x000fe40007f1e0ff */
[----:B------:R-:W-:Y:S01]  /*0d20*/  MOV R9, R6 ;  /* 0x0000000600097202 */ /* 0x000fe20000000f00 */
[----:B------:R-:W-:Y:S02]  /*0d30*/  IMAD R5, R7, UR4, R5 ;  /* 0x0000000407057c24 */ /* 0x000fe4000f8e0205 */
[----:B------:R-:W-:-:S04]  /*0d40*/  IMAD.HI.U32 R8, R6, R11, RZ ;  /* 0x0000000b06087227 */ /* 0x000fc800078e00ff */
[----:B------:R-:W-:-:S04]  /*0d50*/  IMAD.X R5, RZ, RZ, ~R5, P0 ;  /* 0x000000ffff057224 */ /* 0x000fc800000e0e05 */
[----:B------:R-:W-:-:S04]  /*0d60*/  IMAD.WIDE.U32 R8, P0, R6, R5, R8 ;  /* 0x0000000506087225 */ /* 0x000fc80007800008 */
[C---:B------:R-:W-:Y:S02]  /*0d70*/  IMAD R13, R7.reuse, R5, RZ ;  /* 0x00000005070d7224 */ /* 0x040fe400078e02ff */
[----:B------:R-:W-:-:S04]  /*0d80*/  IMAD.HI.U32 R8, P1, R7, R11, R8 ;  /* 0x0000000b07087227 */ /* 0x000fc80007820008 */
[----:B------:R-:W-:Y:S01]  /*0d90*/  IMAD.HI.U32 R3, R7, R5, RZ ;  /* 0x0000000507037227 */ /* 0x000fe200078e00ff */
[----:B------:R-:W-:-:S03]  /*0da0*/  IADD3 R9, P2, PT, R13, R8, RZ ;  /* 0x000000080d097210 */ /* 0x000fc60007f5e0ff */
[----:B------:R-:W-:Y:S02]  /*0db0*/  IMAD.X R3, R3, 0x1, R7, P0 ;  /* 0x0000000103037824 */ /* 0x000fe400000e0607 */
[----:B------:R-:W-:-:S03]  /*0dc0*/  IMAD.WIDE.U32 R6, R9, UR4, RZ ;  /* 0x0000000409067c25 */ /* 0x000fc6000f8e00ff */
[----:B------:R-:W-:Y:S01]  /*0dd0*/  IADD3.X R3, PT, PT, RZ, RZ, R3, P2, P1 ;  /* 0x000000ffff037210 */ /* 0x000fe200017e2403 */
[----:B------:R-:W-:Y:S01]  /*0de0*/  IMAD R8, R9, UR7, R7 ;  /* 0x0000000709087c24 */ /* 0x000fe2000f8e0207 */
[----:B------:R-:W-:-:S03]  /*0df0*/  IADD3 R7, P0, PT, RZ, -R6, RZ ;  /* 0x80000006ff077210 */ /* 0x000fc60007f1e0ff */
        /* <DEDUP_REMOVED lines=11> */
[----:B------:R-:W-:Y:S02]  /*0eb0*/  IMAD.MOV.U32 R7, RZ, RZ, RZ ;  /* 0x000000ffff077224 */ /* 0x000fe400078e00ff */
[----:B------:R-:W-:-:S04]  /*0ec0*/  IMAD.WIDE.U32 R6, R5, R4, R6 ;  /* 0x0000000405067225 */ /* 0x000fc800078e0006 */
[C---:B------:R-:W-:Y:S02]  /*0ed0*/  IMAD R8, R3.reuse, R4, RZ ;  /* 0x0000000403087224 */ /* 0x040fe400078e02ff */
[----:B------:R-:W-:-:S04]  /*0ee0*/  IMAD.HI.U32 R5, P0, R3, R2, R6 ;  /* 0x0000000203057227 */ /* 0x000fc80007800006 */
[----:B------:R-:W-:Y:S01]  /*0ef0*/  IMAD.HI.U32 R3, R3, R4, RZ ;  /* 0x0000000403037227 */ /* 0x000fe200078e00ff */
[----:B------:R-:W-:-:S04]  /*0f00*/  IADD3 R5, P1, PT, R8, R5, RZ ;  /* 0x0000000508057210 */ /* 0x000fc80007f3e0ff */
[----:B------:R-:W-:Y:S01]  /*0f10*/  IADD3.X R3, PT, PT, R3, RZ, RZ, P0, !PT ;  /* 0x000000ff03037210 */ /* 0x000fe200007fe4ff */
[----:B------:R-:W-:-:S04]  /*0f20*/  IMAD.WIDE.U32 R6, R5, UR4, RZ ;  /* 0x0000000405067c25 */ /* 0x000fc8000f8e00ff */
[----:B------:R-:W-:Y:S01]  /*0f30*/  IMAD.X R3, RZ, RZ, R3, P1 ;  /* 0x000000ffff037224 */ /* 0x000fe200008e0603 */
[----:B------:R-:W-:Y:S01]  /*0f40*/  IADD3 R6, P1, PT, -R6, R2, RZ ;  /* 0x0000000206067210 */ /* 0x000fe20007f3e1ff */
[----:B------:R-:W-:-:S03]  /*0f50*/  IMAD R8, R5, UR7, R7 ;  /* 0x0000000705087c24 */ /* 0x000fc6000f8e0207 */
[----:B------:R-:W-:Y:S01]  /*0f60*/  ISETP.GE.U32.AND P0, PT, R6, UR4, PT ;  /* 0x0000000406007c0c */ /* 0x000fe2000bf06070 */
[----:B------:R-:W-:-:S04]  /*0f70*/  IMAD R3, R3, UR4, R8 ;  /* 0x0000000403037c24 */ /* 0x000fc8000f8e0208 */
[----:B------:R-:W-:Y:S01]  /*0f80*/  IMAD.X R5, R4, 0x1, ~R3, P1 ;  /* 0x0000000104057824 */ /* 0x000fe200008e0e03 */
[----:B------:R-:W-:-:S04]  /*0f90*/  IADD3 R3, P1, PT, R6, -UR4, RZ ;  /* 0x8000000406037c10 */ /* 0x000fc8000ff3e0ff */
[C---:B------:R-:W-:Y:S02]  /*0fa0*/  ISETP.GE.U32.AND.EX P0, PT, R5.reuse, UR7, PT, P0 ;  /* 0x0000000705007c0c */ /* 0x040fe4000bf06100 */
[----:B------:R-:W-:Y:S02]  /*0fb0*/  IADD3.X R2, PT, PT, R5, ~UR7, RZ, P1, !PT ;  /* 0x8000000705027c10 */ /* 0x000fe40008ffe4ff */
[----:B------:R-:W-:Y:S02]  /*0fc0*/  SEL R3, R3, R6, P0 ;  /* 0x0000000603037207 */ /* 0x000fe40000000000 */
[----:B------:R-:W-:Y:S02]  /*0fd0*/  SEL R2, R2, R5, P0 ;  /* 0x0000000502027207 */ /* 0x000fe40000000000 */
[C---:B------:R-:W-:Y:S02]  /*0fe0*/  ISETP.GE.U32.AND P0, PT, R3.reuse, UR4, PT ;  /* 0x0000000403007c0c */ /* 0x040fe4000bf06070 */
[----:B------:R-:W-:-:S02]  /*0ff0*/  IADD3 R4, P2, PT, R3, -UR4, RZ ;  /* 0x8000000403047c10 */ /* 0x000fc4000ff5e0ff */
[C---:B------:R-:W-:Y:S02]  /*1000*/  ISETP.GE.U32.AND.EX P0, PT, R2.reuse, UR7, PT, P0 ;  /* 0x0000000702007c0c */ /* 0x040fe4000bf06100 */
[----:B------:R-:W-:Y:S02]  /*1010*/  IADD3.X R5, PT, PT, R2, ~UR7, RZ, P2, !PT ;  /* 0x8000000702057c10 */ /* 0x000fe400097fe4ff */
[----:B------:R-:W-:Y:S01]  /*1020*/  SEL R4, R4, R3, P0 ;  /* 0x0000000304047207 */ /* 0x000fe20000000000 */
[----:B------:R-:W-:Y:S01]  /*1030*/  HFMA2 R3, -RZ, RZ, 0, 0 ;  /* 0x00000000ff037431 */ /* 0x000fe200000001ff */
[----:B------:R-:W-:Y:S02]  /*1040*/  ISETP.NE.U32.AND P1, PT, RZ, UR4, PT ;  /* 0x00000004ff007c0c */ /* 0x000fe4000bf25070 */
[----:B------:R-:W-:Y:S01]  /*1050*/  SEL R5, R5, R2, P0 ;  /* 0x0000000205057207 */ /* 0x000fe20000000000 */
[----:B------:R-:W-:Y:S01]  /*1060*/  IMAD.MOV.U32 R2, RZ, RZ, R0 ;  /* 0x000000ffff027224 */ /* 0x000fe200078e0000 */
[----:B------:R-:W-:-:S04]  /*1070*/  ISETP.NE.AND.EX P1, PT, RZ, UR7, PT, P1 ;  /* 0x00000007ff007c0c */ /* 0x000fc8000bf25310 */
[----:B------:R-:W-:Y:S02]  /*1080*/  SEL R4, R4, 0xffffffff, P1 ;  /* 0xffffffff04047807 */ /* 0x000fe40000800000 */
[----:B------:R-:W-:Y:S01]  /*1090*/  SEL R5, R5, 0xffffffff, P1 ;  /* 0xffffffff05057807 */ /* 0x000fe20000800000 */
[----:B------:R-:W-:Y:S06]  /*10a0*/  RET.REL.NODEC R2 `(_matrix_div_t_left) ;  /* 0xffffffec02d47950 */ /* 0x000fec0003c3ffff */
        .weak           $__internal_2_$__cuda_sm3x_div_rn_noftz_f32_slowpath
        .type           $__internal_2_$__cuda_sm3x_div_rn_noftz_f32_slowpath,@function
        .size           $__internal_2_$__cuda_sm3x_div_rn_noftz_f32_slowpath,(.L_x_99 - $__internal_2_$__cuda_sm3x_div_rn_noftz_f32_slowpath)
$__internal_2_$__cuda_sm3x_div_rn_noftz_f32_slowpath:
[----:B------:R-:W-:Y:S01]  /*10b0*/  SHF.R.U32.HI R6, RZ, 0x17, R3 ;  /* 0x00000017ff067819 */ /* 0x000fe20000011603 */
[----:B------:R-:W-:Y:S01]  /*10c0*/  BSSY.RECONVERGENT B1, `(.L_x_10) ;  /* 0x0000064000017945 */ /* 0x000fe20003800200 */
[--C-:B------:R-:W-:Y:S02]  /*10d0*/  SHF.R.U32.HI R5, RZ, 0x17, R0.reuse ;  /* 0x00000017ff057819 */ /* 0x100fe40000011600 */
[----:B------:R-:W-:Y:S02]  /*10e0*/  LOP3.LUT R6, R6, 0xff, RZ, 0xc0, !PT ;  /* 0x000000ff06067812 */ /* 0x000fe400078ec0ff */
[----:B------:R-:W-:Y:S01]  /*10f0*/  LOP3.LUT R10, R5, 0xff, RZ, 0xc0, !PT ;  /* 0x000000ff050a7812 */ /* 0x000fe200078ec0ff */
[----:B------:R-:W-:Y:S01]  /*1100*/  IMAD.MOV.U32 R5, RZ, RZ, R0 ;  /* 0x000000ffff057224 */ /* 0x000fe200078e0000 */
[----:B------:R-:W-:Y:S01]  /*1110*/  MOV R8, R3 ;  /* 0x0000000300087202 */ /* 0x000fe20000000f00 */
[----:B------:R-:W-:Y:S02]  /*1120*/  VIADD R9, R6, 0xffffffff ;  /* 0xffffffff06097836 */ /* 0x000fe40000000000 */
[----:B------:R-:W-:-:S03]  /*1130*/  VIADD R11, R10, 0xffffffff ;  /* 0xffffffff0a0b7836 */ /* 0x000fc60000000000 */
[----:B------:R-:W-:-:S04]  /*1140*/  ISETP.GT.U32.AND P0, PT, R9, 0xfd, PT ;  /* 0x000000fd0900780c */ /* 0x000fc80003f04070 */
[----:B------:R-:W-:-:S13]  /*1150*/  ISETP.GT.U32.OR P0, PT, R11, 0xfd, P0 ;  /* 0x000000fd0b00780c */ /* 0x000fda0000704470 */
[----:B------:R-:W-:Y:S01]  /*1160*/  @!P0 IMAD.MOV.U32 R7, RZ, RZ, RZ ;  /* 0x000000ffff078224 */ /* 0x000fe200078e00ff */
[----:B------:R-:W-:Y:S06]  /*1170*/  @!P0 BRA `(.L_x_11) ;  /* 0x00000000005c8947 */ /* 0x000fec0003800000 */
[----:B------:R-:W-:Y:S02]  /*1180*/  FSETP.GTU.FTZ.AND P0, PT, |R0|, +INF , PT ;  /* 0x7f8000000000780b */ /* 0x000fe40003f1c200 */
[----:B------:R-:W-:-:S04]  /*1190*/  FSETP.GTU.FTZ.AND P1, PT, |R3|, +INF , PT ;  /* 0x7f8000000300780b */ /* 0x000fc80003f3c200 */
[----:B------:R-:W-:-:S13]  /*11a0*/  PLOP3.LUT P0, PT, P0, P1, PT, 0xf8, 0x8f ;  /* 0x00000000008f781c */ /* 0x000fda0000703f70 */
[----:B------:R-:W-:Y:S05]  /*11b0*/  @P0 BRA `(.L_x_12) ;  /* 0x00000004004c0947 */ /* 0x000fea0003800000 */
[----:B------:R-:W-:-:S13]  /*11c0*/  LOP3.LUT P0, RZ, R8, 0x7fffffff, R5, 0xc8, !PT ;  /* 0x7fffffff08ff7812 */ /* 0x000fda000780c805 */
[----:B------:R-:W-:Y:S05]  /*11d0*/  @!P0 BRA `(.L_x_13) ;  /* 0x00000004003c8947 */ /* 0x000fea0003800000 */
[C---:B------:R-:W-:Y:S02]  /*11e0*/  FSETP.NEU.FTZ.AND P2, PT, |R0|.reuse, +INF , PT ;  /* 0x7f8000000000780b */ /* 0x040fe40003f5d200 */
[----:B------:R-:W-:Y:S02]  /*11f0*/  FSETP.NEU.FTZ.AND P1, PT, |R3|, +INF , PT ;  /* 0x7f8000000300780b */ /* 0x000fe40003f3d200 */
[----:B------:R-:W-:-:S11]  /*1200*/  FSETP.NEU.FTZ.AND P0, PT, |R0|, +INF , PT ;  /* 0x7f8000000000780b */ /* 0x000fd60003f1d200 */
[----:B------:R-:W-:Y:S05]  /*1210*/  @!P1 BRA !P2, `(.L_x_13) ;  /* 0x00000004002c9947 */ /* 0x000fea0005000000 */
[----:B------:R-:W-:-:S04]  /*1220*/  LOP3.LUT P2, RZ, R5, 0x7fffffff, RZ, 0xc0, !PT ;  /* 0x7fffffff05ff7812 */ /* 0x000fc8000784c0ff */
[----:B------:R-:W-:-:S13]  /*1230*/  PLOP3.LUT P1, PT, P1, P2, PT, 0x2f, 0xf2 ;  /* 0x0000000000f2781c */ /* 0x000fda0000f24577 */
[----:B------:R-:W-:Y:S05]  /*1240*/  @P1 BRA `(.L_x_14) ;  /* 0x0000000400181947 */ /* 0x000fea0003800000 */
[----:B------:R-:W-:-:S04]  /*1250*/  LOP3.LUT P1, RZ, R8, 0x7fffffff, RZ, 0xc0, !PT ;  /* 0x7fffffff08ff7812 */ /* 0x000fc8000782c0ff */
[----:B------:R-:W-:-:S13]  /*1260*/  PLOP3.LUT P0, PT, P0, P1, PT, 0x2f, 0xf2 ;  /* 0x0000000000f2781c */ /* 0x000fda0000702577 */
[----:B------:R-:W-:Y:S05]  /*1270*/  @P0 BRA `(.L_x_15) ;  /* 0x0000000400000947 */ /* 0x000fea0003800000 */
[----:B------:R-:W-:Y:S02]  /*1280*/  ISETP.GE.AND P0, PT, R11, RZ, PT ;  /* 0x000000ff0b00720c */ /* 0x000fe40003f06270 */
[----:B------:R-:W-:-:S11]  /*1290*/  ISETP.GE.AND P1, PT, R9, RZ, PT ;  /* 0x000000ff0900720c */ /* 0x000fd60003f26270 */
[----:B------:R-:W-:Y:S02]  /*12a0*/  @P0 IMAD.MOV.U32 R7, RZ, RZ, RZ ;  /* 0x000000ffff070224 */ /* 0x000fe400078e00ff */
[----:B------:R-:W-:Y:S01]  /*12b0*/  @!P0 FFMA R5, R0, 1.84467440737095516160e+19, RZ ;  /* 0x5f80000000058823 */ /* 0x000fe200000000ff */
[----:B------:R-:W-:Y:S02]  /*12c0*/  @!P0 IMAD.MOV.U32 R7, RZ, RZ, -0x40 ;  /* 0xffffffc0ff078424 */ /* 0x000fe400078e00ff */
[----:B------:R-:W-:-:S03]  /*12d0*/  @!P1 FFMA R8, R3, 1.84467440737095516160e+19, RZ ;  /* 0x5f80000003089823 */ /* 0x000fc600000000ff */
[----:B------:R-:W-:-:S07]  /*12e0*/  @!P1 IADD3 R7, PT, PT, R7, 0x40, RZ ;  /* 0x0000004007079810 */ /* 0x000fce0007ffe0ff */
.L_x_11:
[----:B------:R-:W-:Y:S01]  /*12f0*/  LEA R3, R6, 0xc0800000, 0x17 ;  /* 0xc080000006037811 */ /* 0x000fe200078eb8ff */
[----:B------:R-:W-:Y:S04]  /*1300*/  BSSY.RECONVERGENT B2, `(.L_x_16) ;  /* 0x0000036000027945 */ /* 0x000fe80003800200 */
[----:B------:R-:W-:Y:S02]  /*1310*/  IMAD.IADD R8, R8, 0x1, -R3 ;  /* 0x0000000108087824 */ /* 0x000fe400078e0a03 */
[----:B------:R-:W-:Y:S02]  /*1320*/  VIADD R3, R10, 0xffffff81 ;  /* 0xffffff810a037836 */ /* 0x000fe40000000000 */
[----:B------:R-:W0:Y:S01]  /*1330*/  MUFU.RCP R9, R8 ;  /* 0x0000000800097308 */ /* 0x000e220000001000 */
[----:B------:R-:W-:Y:S01]  /*1340*/  FADD.FTZ R11, -R8, -RZ ;  /* 0x800000ff080b7221 */ /* 0x000fe20000010100 */
[C---:B------:R-:W-:Y:S01]  /*1350*/  IMAD R0, R3.reuse, -0x800000, R5 ;  /* 0xff80000003007824 */ /* 0x040fe200078e0205 */
[----:B------:R-:W-:-:S05]  /*1360*/  IADD3 R6, PT, PT, R3, 0x7f, -R6 ;  /* 0x0000007f03067810 */ /* 0x000fca0007ffe806 */
[----:B------:R-:W-:Y:S02]  /*1370*/  IMAD.IADD R6, R6, 0x1, R7 ;  /* 0x0000000106067824 */ /* 0x000fe400078e0207 */
[----:B0-----:R-:W-:-:S04]  /*1380*/  FFMA R10, R9, R11, 1 ;  /* 0x3f800000090a7423 */ /* 0x001fc8000000000b */
[----:B------:R-:W-:-:S04]  /*1390*/  FFMA R12, R9, R10, R9 ;  /* 0x0000000a090c7223 */ /* 0x000fc80000000009 */
[----:B------:R-:W-:-:S04]  /*13a0*/  FFMA R5, R0, R12, RZ ;  /* 0x0000000c00057223 */ /* 0x000fc800000000ff */
[----:B------:R-:W-:-:S04]  /*13b0*/  FFMA R10, R11, R5, R0 ;  /* 0x000000050b0a7223 */ /* 0x000fc80000000000 */
[----:B------:R-:W-:-:S04]  /*13c0*/  FFMA R9, R12, R10, R5 ;  /* 0x0000000a0c097223 */ /* 0x000fc80000000005 */
[----:B------:R-:W-:-:S04]  /*13d0*/  FFMA R10, R11, R9, R0 ;  /* 0x000000090b0a7223 */ /* 0x000fc80000000000 */
[----:B------:R-:W-:-:S05]  /*13e0*/  FFMA R0, R12, R10, R9 ;  /* 0x0000000a0c007223 */ /* 0x000fca0000000009 */
[----:B------:R-:W-:-:S04]  /*13f0*/  SHF.R.U32.HI R3, RZ, 0x17, R0 ;  /* 0x00000017ff037819 */ /* 0x000fc80000011600 */
[----:B------:R-:W-:-:S04]  /*1400*/  LOP3.LUT R3, R3, 0xff, RZ, 0xc0, !PT ;  /* 0x000000ff03037812 */ /* 0x000fc800078ec0ff */
[----:B------:R-:W-:-:S05]  /*1410*/  IADD3 R7, PT, PT, R3, R6, RZ ;  /* 0x0000000603077210 */ /* 0x000fca0007ffe0ff */
[----:B------:R-:W-:-:S05]  /*1420*/  VIADD R3, R7, 0xffffffff ;  /* 0xffffffff07037836 */ /* 0x000fca0000000000 */
[----:B------:R-:W-:-:S13]  /*1430*/  ISETP.GE.U32.AND P0, PT, R3, 0xfe, PT ;  /* 0x000000fe0300780c */ /* 0x000fda0003f06070 */
[----:B------:R-:W-:Y:S05]  /*1440*/  @!P0 BRA `(.L_x_17) ;  /* 0x0000000000808947 */ /* 0x000fea0003800000 */
[----:B------:R-:W-:-:S13]  /*1450*/  ISETP.GT.AND P0, PT, R7, 0xfe, PT ;  /* 0x000000fe0700780c */ /* 0x000fda0003f04270 */
[----:B------:R-:W-:Y:S05]  /*1460*/  @P0 BRA `(.L_x_18) ;  /* 0x00000000006c0947 */ /* 0x000fea0003800000 */
[----:B------:R-:W-:-:S13]  /*1470*/  ISETP.GE.AND P0, PT, R7, 0x1, PT ;  /* 0x000000010700780c */ /* 0x000fda0003f06270 */
[----:B------:R-:W-:Y:S05]  /*1480*/  @P0 BRA `(.L_x_19) ;  /* 0x0000000000740947 */ /* 0x000fea0003800000 */
[----:B------:R-:W-:Y:S02]  /*1490*/  ISETP.GE.AND P0, PT, R7, -0x18, PT ;  /* 0xffffffe80700780c */ /* 0x000fe40003f06270 */
[----:B------:R-:W-:-:S11]  /*14a0*/  LOP3.LUT R0, R0, 0x80000000, RZ, 0xc0, !PT ;  /* 0x8000000000007812 */ /* 0x000fd600078ec0ff */
[----:B------:R-:W-:Y:S05]  /*14b0*/  @!P0 BRA `(.L_x_19) ;  /* 0x0000000000688947 */ /* 0x000fea0003800000 */
[CCC-:B------:R-:W-:Y:S01]  /*14c0*/  FFMA.RZ R3, R12.reuse, R10.reuse, R9.reuse ;  /* 0x0000000a0c037223 */ /* 0x1c0fe2000000c009 */
[C---:B------:R-:W-:Y:S02]  /*14d0*/  VIADD R8, R7.reuse, 0x20 ;  /* 0x0000002007087836 */ /* 0x040fe40000000000 */
[CCC-:B------:R-:W-:Y:S01]  /*14e0*/  FFMA.RM R6, R12.reuse, R10.reuse, R9.reuse ;  /* 0x0000000a0c067223 */ /* 0x1c0fe20000004009 */
[----:B------:R-:W-:Y:S02]  /*14f0*/  ISETP.NE.AND P2, PT, R7, RZ, PT ;  /* 0x000000ff0700720c */ /* 0x000fe40003f45270 */
[----:B------:R-:W-:Y:S01]  /*1500*/  LOP3.LUT R5, R3, 0x7fffff, RZ, 0xc0, !PT ;  /* 0x007fffff03057812 */ /* 0x000fe200078ec0ff */
[----:B------:R-:W-:Y:S01]  /*1510*/  FFMA.RP R3, R12, R10, R9 ;  /* 0x0000000a0c037223 */ /* 0x000fe20000008009 */
[----:B------:R-:W-:Y:S01]  /*1520*/  ISETP.NE.AND P1, PT, R7, RZ, PT ;  /* 0x000000ff0700720c */ /* 0x000fe20003f25270 */
[----:B------:R-:W-:Y:S01]  /*1530*/  IMAD.MOV R7, RZ, RZ, -R7 ;  /* 0x000000ffff077224 */ /* 0x000fe200078e0a07 */
[----:B------:R-:W-:-:S02]  /*1540*/  LOP3.LUT R5, R5, 0x800000, RZ, 0xfc, !PT ;  /* 0x0080000005057812 */ /* 0x000fc400078efcff */
[----:B------:R-:W-:Y:S02]  /*1550*/  FSETP.NEU.FTZ.AND P0, PT, R3, R6, PT ;  /* 0x000000060300720b */ /* 0x000fe40003f1d000 */
[----:B------:R-:W-:Y:S02]  /*1560*/  SHF.L.U32 R8, R5, R8, RZ ;  /* 0x0000000805087219 */ /* 0x000fe400000006ff */
[----:B------:R-:W-:Y:S02]  /*1570*/  SEL R6, R7, RZ, P2 ;  /* 0x000000ff07067207 */ /* 0x000fe40001000000 */
[----:B------:R-:W-:Y:S02]  /*1580*/  ISETP.NE.AND P1, PT, R8, RZ, P1 ;  /* 0x000000ff0800720c */ /* 0x000fe40000f25270 */
[----:B------:R-:W-:Y:S02]  /*1590*/  SHF.R.U32.HI R6, RZ, R6, R5 ;  /* 0x00000006ff067219 */ /* 0x000fe40000011605 */
[----:B------:R-:W-:-:S02]  /*15a0*/  PLOP3.LUT P0, PT, P0, P1, PT, 0xf8, 0x8f ;  /* 0x00000000008f781c */ /* 0x000fc40000703f70 */
[----:B------:R-:W-:Y:S02]  /*15b0*/  SHF.R.U32.HI R8, RZ, 0x1, R6 ;  /* 0x00000001ff087819 */ /* 0x000fe40000011606 */
[----:B------:R-:W-:-:S04]  /*15c0*/  SEL R3, RZ, 0x1, !P0 ;  /* 0x00000001ff037807 */ /* 0x000fc80004000000 */
[----:B------:R-:W-:-:S04]  /*15d0*/  LOP3.LUT R3, R3, 0x1, R8, 0xf8, !PT ;  /* 0x0000000103037812 */ /* 0x000fc800078ef808 */
[----:B------:R-:W-:-:S04]  /*15e0*/  LOP3.LUT R3, R3, R6, RZ, 0xc0, !PT ;  /* 0x0000000603037212 */ /* 0x000fc800078ec0ff */
[----:B------:R-:W-:-:S04]  /*15f0*/  IADD3 R3, PT, PT, R8, R3, RZ ;  /* 0x0000000308037210 */ /* 0x000fc80007ffe0ff */
[----:B------:R-:W-:Y:S01]  /*1600*/  LOP3.LUT R0, R3, R0, RZ, 0xfc, !PT ;  /* 0x0000000003007212 */ /* 0x000fe200078efcff */
[----:B------:R-:W-:Y:S06]  /*1610*/  BRA `(.L_x_19) ;  /* 0x0000000000107947 */ /* 0x000fec0003800000 */
.L_x_18:
[----:B------:R-:W-:-:S04]  /*1620*/  LOP3.LUT R0, R0, 0x80000000, RZ, 0xc0, !PT ;  /* 0x8000000000007812 */ /* 0x000fc800078ec0ff */
[----:B------:R-:W-:Y:S01]  /*1630*/  LOP3.LUT R0, R0, 0x7f800000, RZ, 0xfc, !PT ;  /* 0x7f80000000007812 */ /* 0x000fe200078efcff */
[----:B------:R-:W-:Y:S06]  /*1640*/  BRA `(.L_x_19) ;  /* 0x0000000000047947 */ /* 0x000fec0003800000 */
.L_x_17:
[----:B------:R-:W-:-:S07]  /*1650*/  IMAD R0, R6, 0x800000, R0 ;  /* 0x0080000006007824 */ /* 0x000fce00078e0200 */
.L_x_19:
[----:B------:R-:W-:Y:S05]  /*1660*/  BSYNC.RECONVERGENT B2 ;  /* 0x0000000000027941 */ /* 0x000fea0003800200 */
.L_x_16:
[----:B------:R-:W-:Y:S05]  /*1670*/  BRA `(.L_x_20) ;  /* 0x0000000000207947 */ /* 0x000fea0003800000 */
.L_x_15:
[----:B------:R-:W-:-:S04]  /*1680*/  LOP3.LUT R0, R8, 0x80000000, R5, 0x48, !PT ;  /* 0x8000000008007812 */ /* 0x000fc800078e4805 */
[----:B------:R-:W-:Y:S01]  /*1690*/  LOP3.LUT R0, R0, 0x7f800000, RZ, 0xfc, !PT ;  /* 0x7f80000000007812 */ /* 0x000fe200078efcff */
[----:B------:R-:W-:Y:S06]  /*16a0*/  BRA `(.L_x_20) ;  /* 0x0000000000147947 */ /* 0x000fec0003800000 */
.L_x_14:
[----:B------:R-:W-:Y:S01]  /*16b0*/  LOP3.LUT R0, R8, 0x80000000, R5, 0x48, !PT ;  /* 0x8000000008007812 */ /* 0x000fe200078e4805 */
[----:B------:R-:W-:Y:S06]  /*16c0*/  BRA `(.L_x_20) ;  /* 0x00000000000c7947 */ /* 0x000fec0003800000 */
.L_x_13:
[----:B------:R-:W0:Y:S01]  /*16d0*/  MUFU.RSQ R0, -QNAN ;  /* 0xffc0000000007908 */ /* 0x000e220000001400 */
[----:B------:R-:W-:Y:S05]  /*16e0*/  BRA `(.L_x_20) ;  /* 0x0000000000047947 */ /* 0x000fea0003800000 */
.L_x_12:
[----:B------:R-:W-:-:S07]  /*16f0*/  FADD.FTZ R0, R0, R3 ;  /* 0x0000000300007221 */ /* 0x000fce0000010000 */
.L_x_20:
[----:B------:R-:W-:Y:S05]  /*1700*/  BSYNC.RECONVERGENT B1 ;  /* 0x0000000000017941 */ /* 0x000fea0003800200 */
.L_x_10:
[----:B------:R-:W-:-:S04]  /*1710*/  IMAD.MOV.U32 R5, RZ, RZ, 0x0 ;  /* 0x00000000ff057424 */ /* 0x000fc800078e00ff */
[----:B0-----:R-:W-:Y:S05]  /*1720*/  RET.REL.NODEC R4 `(_matrix_div_t_left) ;  /* 0xffffffe804347950 */ /* 0x001fea0003c3ffff */
.L_x_21:
[----:B------:R-:W-:-:S00]  /*1730*/  BRA `(.L_x_21) ;  /* 0xfffffffc00fc7947 */ /* 0x000fc0000383ffff */
[----:B------:R-:W-:-:S00]  /*1740*/  NOP ;  /* 0x0000000000007918 */ /* 0x000fc00000000000 */
        /* <DEDUP_REMOVED lines=11> */
.L_x_99:


//--------------------- .text._matrix_sub_t_left  --------------------------
	.section	.text._matrix_sub_t_left,"ax",@progbits
	.align	128
        .global         _matrix_sub_t_left
        .type           _matrix_sub_t_left,@function
        .size           _matrix_sub_t_left,(.L_x_101 - _matrix_sub_t_left)
        .other          _matrix_sub_t_left,@"STO_CUDA_ENTRY STV_DEFAULT"
_matrix_sub_t_left:
.text._matrix_sub_t_left:
        /* <DEDUP_REMOVED lines=29> */
[----:B0-----:R-:W-:Y:S01]  /*01d0*/  IMAD.MOV.U32 R4, RZ, RZ, RZ ;  /* 0x000000ffff047224 */ /* 0x001fe200078e00ff */
[----:B-1----:R-:W-:-:S05]  /*01e0*/  IADD3 R3, PT, PT, RZ, -R5, RZ ;  /* 0x80000005ff037210 */ /* 0x002fca0007ffe0ff */
[----:B------:R-:W-:-:S04]  /*01f0*/  IMAD R3, R3, UR4, RZ ;  /* 0x0000000403037c24 */ /* 0x000fc8000f8e02ff */
[----:B------:R-:W-:-:S04]  /*0200*/  IMAD.HI.U32 R5, R5, R3, R4 ;  /* 0x0000000305057227 */ /* 0x000fc800078e0004 */
[----:B------:R-:W-:Y:S02]  /*0210*/  IMAD.MOV.U32 R3, RZ, RZ, RZ ;  /* 0x000000ffff037224 */ /* 0x000fe400078e00ff */
[----:B------:R-:W-:-:S04]  /*0220*/  IMAD.HI.U32 R5, R5, R2, RZ ;  /* 0x0000000205057227 */ /* 0x000fc800078e00ff */
[----:B------:R-:W-:-:S04]  /*0230*/  IMAD.MOV R5, RZ, RZ, -R5 ;  /* 0x000000ffff057224 */ /* 0x000fc800078e0a05 */
[----:B------:R-:W-:-:S05]  /*0240*/  IMAD R2, R5, UR4, R2 ;  /* 0x0000000405027c24 */ /* 0x000fca000f8e0202 */
[----:B------:R-:W-:-:S13]  /*0250*/  ISETP.GE.U32.AND P0, PT, R2, UR4, PT ;  /* 0x0000000402007c0c */ /* 0x000fda000bf06070 */
[----:B------:R-:W-:-:S04]  /*0260*/  @P0 IADD3 R2, PT, PT, R2, -UR4, RZ ;  /* 0x8000000402020c10 */ /* 0x000fc8000fffe0ff */
[----:B------:R-:W-:-:S13]  /*0270*/  ISETP.GE.U32.AND P0, PT, R2, UR4, PT ;  /* 0x0000000402007c0c */ /* 0x000fda000bf06070 */
[----:B------:R-:W-:Y:S01]  /*0280*/  @P0 VIADD R2, R2, -UR4 ;  /* 0x8000000402020c36 */ /* 0x000fe20008000000 */
[----:B------:R-:W-:Y:S01]  /*0290*/  @!P1 LOP3.LUT R2, RZ, UR4, RZ, 0x33, !PT ;  /* 0x00000004ff029c12 */ /* 0x000fe2000f8e33ff */
[----:B------:R-:W-:Y:S06]  /*02a0*/  BRA `(.L_x_24) ;  /* 0x0000000000107947 */ /* 0x000fec0003800000 */
.L_x_23:
[----:B------:R-:W-:-:S07]  /*02b0*/  MOV R0, 0x2d0 ;  /* 0x000002d000007802 */ /* 0x000fce0000000f00 */
[----:B------:R-:W-:Y:S05]  /*02c0*/  CALL.REL.NOINC `($__internal_4_$__cuda_sm20_rem_u64) ;  /* 0x0000000800407944 */ /* 0x000fea0003c00000 */
[----:B------:R-:W-:Y:S01]  /*02d0*/  MOV R2, R4 ;  /* 0x0000000400027202 */ /* 0x000fe20000000f00 */
[----:B------:R-:W-:-:S07]  /*02e0*/  IMAD.MOV.U32 R3, RZ, RZ, R5 ;  /* 0x000000ffff037224 */ /* 0x000fce00078e0005 */
.L_x_24:
[----:B------:R-:W-:Y:S05]  /*02f0*/  BSYNC.RECONVERGENT B0 ;  /* 0x0000000000007941 */ /* 0x000fea0003800200 */
.L_x_22:
        /* <DEDUP_REMOVED lines=11> */
[----:B0-----:R-:W-:Y:S01]  /*03b0*/  IMAD.MOV.U32 R4, RZ, RZ, RZ ;  /* 0x000000ffff047224 */ /* 0x001fe200078e00ff */
[----:B-1----:R-:W-:-:S05]  /*03c0*/  IADD3 R7, PT, PT, RZ, -R5, RZ ;  /* 0x80000005ff077210 */ /* 0x002fca0007ffe0ff */
        /* <DEDUP_REMOVED lines=9> */
[----:B------:R-:W-:-:S12]  /*0460*/  HFMA2 R5, -RZ, RZ, 0, 0 ;  /* 0x00000000ff057431 */ /* 0x000fd800000001ff */
[----:B------:R-:W-:Y:S01]  /*0470*/  @P1 VIADD R4, R4, 0x1 ;  /* 0x0000000104041836 */ /* 0x000fe20000000000 */
[----:B------:R-:W-:Y:S01]  /*0480*/  @!P2 LOP3.LUT R4, RZ, UR4, RZ, 0x33, !PT ;  /* 0x00000004ff04ac12 */ /* 0x000fe2000f8e33ff */
[----:B------:R-:W-:Y:S06]  /*0490*/  BRA `(.L_x_27) ;  /* 0x0000000000107947 */ /* 0x000fec0003800000 */
.L_x_26:
[----:B------:R-:W-:-:S07]  /*04a0*/  MOV R0, 0x4c0 ;  /* 0x000004c000007802 */ /* 0x000fce0000000f00 */
[----:B------:R-:W-:Y:S05]  /*04b0*/  CALL.REL.NOINC `($__internal_3_$__cuda_sm20_div_u64) ;  /* 0x0000000000ac7944 */ /* 0x000fea0003c00000 */
[----:B------:R-:W-:Y:S02]  /*04c0*/  IMAD.MOV.U32 R4, RZ, RZ, R6 ;  /* 0x000000ffff047224 */ /* 0x000fe400078e0006 */
[----:B------:R-:W-:-:S07]  /*04d0*/  IMAD.MOV.U32 R5, RZ, RZ, R7 ;  /* 0x000000ffff057224 */ /* 0x000fce00078e0007 */
.L_x_27:
[----:B------:R-:W-:Y:S05]  /*04e0*/  BSYNC.RECONVERGENT B0 ;  /* 0x0000000000007941 */ /* 0x000fea0003800200 */
.L_x_25:
[----:B------:R-:W0:Y:S01]  /*04f0*/  LDCU.64 UR4, c[0x0][0x3a8] ;  /* 0x00007500ff0477ac */ /* 0x000e220008000a00 */
[----:B------:R-:W-:Y:S01]  /*0500*/  IADD3 R18, P0, PT, R2, R4, RZ ;  /* 0x0000000402127210 */ /* 0x000fe20007f1e0ff */
[----:B------:R-:W-:Y:S01]  /*0510*/  BSSY.RECONVERGENT B6, `(.L_x_28) ;  /* 0x0000016000067945 */ /* 0x000fe20003800200 */
[----:B------:R-:W1:Y:S02]  /*0520*/  LDCU.64 UR36, c[0x0][0x358] ;  /* 0x00006b00ff2477ac */ /* 0x000e640008000a00 */
[----:B------:R-:W-:Y:S02]  /*0530*/  IADD3.X R19, PT, PT, R3, R5, RZ, P0, !PT ;  /* 0x0000000503137210 */ /* 0x000fe400007fe4ff */
        /* <DEDUP_REMOVED lines=12> */
[----:B------:R-:W-:Y:S01]  /*0600*/  IMAD.U32 R5, RZ, RZ, UR5 ;  /* 0x00000005ff057e24 */ /* 0x000fe2000f8e00ff */
[----:B-1----:R-:W-:Y:S01]  /*0610*/  MOV R6, UR6 ;  /* 0x0000000600067c02 */ /* 0x002fe20008000f00 */
[----:B------:R-:W-:-:S02]  /*0620*/  IMAD.U32 R7, RZ, RZ, UR7 ;  /* 0x00000007ff077e24 */ /* 0x000fc4000f8e00ff */
[----:B---3--:R-:W-:Y:S01]  /*0630*/  IMAD.U32 R10, RZ, RZ, UR8 ;  /* 0x00000008ff0a7e24 */ /* 0x008fe2000f8e00ff */
[----:B------:R-:W-:-:S07]  /*0640*/  MOV R11, UR9 ;  /* 0x00000009000b7c02 */ /* 0x000fce0008000f00 */
[----:B------:R-:W-:-:S07]  /*0650*/  LEPC R20, `(.L_x_29) ;  /* 0x000000001014794e */ /* 0x000fce0000000000 */
[----:B--2---:R-:W-:Y:S05]  /*0660*/  CALL.ABS.NOINC R2 ;  /* 0x0000000002007343 */ /* 0x004fea0003c00000 */
.L_x_29:
[----:B------:R-:W-:Y:S05]  /*0670*/  BSYNC.RECONVERGENT B6 ;  /* 0x0000000000067941 */ /* 0x000fea0003800200 */
.L_x_28:
[----:B------:R-:W0:Y:S01]  /*0680*/  LDCU.64 UR4, c[0x0][0x390] ;  /* 0x00007200ff0477ac */ /* 0x000e220008000a00 */
[C---:B------:R-:W-:Y:S01]  /*0690*/  IMAD.SHL.U32 R6, R17.reuse, 0x4, RZ ;  /* 0x0000000411067824 */ /* 0x040fe200078e00ff */
[----:B------:R-:W-:Y:S01]  /*06a0*/  SHF.L.U64.HI R16, R17, 0x2, R16 ;  /* 0x0000000211107819 */ /* 0x000fe20000010210 */
[----:B------:R-:W1:Y:S03]  /*06b0*/  LDCU.128 UR8, c[0x0][0x380] ;  /* 0x00007000ff0877ac */ /* 0x000e660008000c00 */
[----:B0-----:R-:W-:Y:S02]  /*06c0*/  IADD3 R4, P1, PT, R6, UR4, RZ ;  /* 0x0000000406047c10 */ /* 0x001fe4000ff3e0ff */
[----:B-1----:R-:W-:Y:S02]  /*06d0*/  LEA R2, P0, R18, UR10, 0x2 ;  /* 0x0000000a12027c11 */ /* 0x002fe4000f8010ff */
[----:B------:R-:W-:-:S02]  /*06e0*/  IADD3.X R5, PT, PT, R16, UR5, RZ, P1, !PT ;  /* 0x0000000510057c10 */ /* 0x000fc40008ffe4ff */
[----:B------:R-:W-:-:S04]  /*06f0*/  LEA.HI.X R3, R18, UR11, R19, 0x2, P0 ;  /* 0x0000000b12037c11 */ /* 0x000fc800080f1413 */
[----:B------:R-:W2:Y:S04]  /*0700*/  LDG.E R5, desc[UR36][R4.64] ;  /* 0x0000002404057981 */ /* 0x000ea8000c1e1900 */
[----:B------:R-:W2:Y:S01]  /*0710*/  LDG.E R2, desc[UR36][R2.64] ;  /* 0x0000002402027981 */ /* 0x000ea2000c1e1900 */
[----:B------:R-:W-:-:S04]  /*0720*/  IADD3 R6, P0, PT, R6, UR8, RZ ;  /* 0x0000000806067c10 */ /* 0x000fc8000ff1e0ff */
[----:B------:R-:W-:Y:S01]  /*0730*/  IADD3.X R7, PT, PT, R16, UR9, RZ, P0, !PT ;  /* 0x0000000910077c10 */ /* 0x000fe200087fe4ff */
[----:B--2---:R-:W-:-:S05]  /*0740*/  FADD R9, R2, -R5 ;  /* 0x8000000502097221 */ /* 0x004fca0000000000 */
[----:B------:R-:W-:Y:S01]  /*0750*/  STG.E desc[UR36][R6.64], R9 ;  /* 0x0000000906007986 */ /* 0x000fe2000c101924 */
[----:B------:R-:W-:Y:S05]  /*0760*/  EXIT ;  /* 0x000000000000794d */ /* 0x000fea0003800000 */
        .weak           $__internal_3_$__cuda_sm20_div_u64
        .type           $__internal_3_$__cuda_sm20_div_u64,@function
        .size           $__internal_3_$__cuda_sm20_div_u64,($__internal_4_$__cuda_sm20_rem_u64 - $__internal_3_$__cuda_sm20_div_u64)
$__internal_3_$__cuda_sm20_div_u64:
        /* <DEDUP_REMOVED lines=10> */
[----:B------:R-:W-:-:S03]  /*0810*/  IMAD.HI.U32 R8, R6, R11, RZ ;  /* 0x0000000b06087227 */ /* 0x000fc600078e00ff */
[----:B------:R-:W-:Y:S01]  /*0820*/  IADD3.X R13, PT, PT, RZ, ~R9, RZ, P0, !PT ;  /* 0x80000009ff0d7210 */ /* 0x000fe200007fe4ff */
[----:B------:R-:W-:-:S04]  /*0830*/  IMAD.MOV.U32 R9, RZ, RZ, R6 ;  /* 0x000000ffff097224 */ /* 0x000fc800078e0006 */
[----:B------:R-:W-:-:S04]  /*0840*/  IMAD.WIDE.U32 R8, P0, R6, R13, R8 ;  /* 0x0000000d06087225 */ /* 0x000fc80007800008 */
[C---:B------:R-:W-:Y:S02]  /*0850*/  IMAD R15, R7.reuse, R13, RZ ;  /* 0x0000000d070f7224 */ /* 0x040fe400078e02ff */
[----:B------:R-:W-:-:S04]  /*0860*/  IMAD.HI.U32 R8, P1, R7, R11, R8 ;  /* 0x0000000b07087227 */ /* 0x000fc80007820008 */
[----:B------:R-:W-:Y:S01]  /*0870*/  IMAD.HI.U32 R13, R7, R13, RZ ;  /* 0x0000000d070d7227 */ /* 0x000fe200078e00ff */
[----:B------:R-:W-:-:S03]  /*0880*/  IADD3 R9, P2, PT, R15, R8, RZ ;  /* 0x000000080f097210 */ /* 0x000fc60007f5e0ff */
[----:B------:R-:W-:Y:S02]  /*0890*/  IMAD.X R8, R13, 0x1, R7, P0 ;  /* 0x000000010d087824 */ /* 0x000fe400000e0607 */
[----:B------:R-:W-:-:S03]  /*08a0*/  IMAD.WIDE.U32 R6, R9, R4, RZ ;  /* 0x0000000409067225 */ /* 0x000fc600078e00ff */
[----:B------:R-:W-:Y:S01]  /*08b0*/  IADD3.X R11, PT, PT, RZ, RZ, R8, P2, P1 ;  /* 0x000000ffff0b7210 */ /* 0x000fe200017e2408 */
[----:B------:R-:W-:Y:S01]  /*08c0*/  IMAD R7, R9, R5, R7 ;  /* 0x0000000509077224 */ /* 0x000fe200078e0207 */
[----:B------:R-:W-:-:S03]  /*08d0*/  IADD3 R13, P0, PT, RZ, -R6, RZ ;  /* 0x80000006ff0d7210 */ /* 0x000fc60007f1e0ff */
[----:B------:R-:W-:Y:S02]  /*08e0*/  IMAD R7, R11, R4, R7 ;  /* 0x000000040b077224 */ /* 0x000fe400078e0207 */
[----:B------:R-:W-:-:S03]  /*08f0*/  IMAD.HI.U32 R8, R9, R13, RZ ;  /* 0x0000000d09087227 */ /* 0x000fc600078e00ff */
[----:B------:R-:W-:Y:S01]  /*0900*/  IADD3.X R6, PT, PT, RZ, ~R7, RZ, P0, !PT ;  /* 0x80000007ff067210 */ /* 0x000fe200007fe4ff */
[----:B------:R-:W-:-:S04]  /*0910*/  IMAD.MOV.U32 R7, RZ, RZ, RZ ;  /* 0x000000ffff077224 */ /* 0x000fc800078e00ff */
        /* <DEDUP_REMOVED lines=21> */
[----:B------:R-:W-:Y:S02]  /*0a70*/  IADD3 R6, P1, PT, R9, 0x1, RZ ;  /* 0x0000000109067810 */ /* 0x000fe40007f3e0ff */
[----:B------:R-:W-:Y:S02]  /*0a80*/  IADD3 R7, P2, PT, R13, -R4, RZ ;  /* 0x800000040d077210 */ /* 0x000fe40007f5e0ff */
[CC--:B------:R-:W-:Y:S01]  /*0a90*/  ISETP.GE.U32.AND.EX P0, PT, R12.reuse, R5.reuse, PT, P0 ;  /* 0x000000050c00720c */ /* 0x0c0fe20003f06100 */
[----:B------:R-:W-:Y:S01]  /*0aa0*/  IMAD.X R8, RZ, RZ, R11, P1 ;  /* 0x000000ffff087224 */ /* 0x000fe200008e060b */
[----:B------:R-:W-:Y:S02]  /*0ab0*/  IADD3.X R10, PT, PT, R12, ~R5, RZ, P2, !PT ;  /* 0x800000050c0a7210 */ /* 0x000fe400017fe4ff */
        /* <DEDUP_REMOVED lines=10> */
[----:B------:R-:W-:Y:S02]  /*0b60*/  ISETP.NE.AND.EX P1, PT, R5, RZ, PT, P1 ;  /* 0x000000ff0500720c */ /* 0x000fe40003f25310 */
[----:B------:R-:W-:Y:S02]  /*0b70*/  MOV R5, 0x0 ;  /* 0x0000000000057802 */ /* 0x000fe40000000f00 */
[----:B------:R-:W-:Y:S02]  /*0b80*/  SEL R6, R6, R9, P0 ;  /* 0x0000000906067207 */ /* 0x000fe40000000000 */
[----:B------:R-:W-:Y:S02]  /*0b90*/  SEL R7, R7, R8, P0 ;  /* 0x0000000807077207 */ /* 0x000fe40000000000 */
[----:B------:R-:W-:-:S02]  /*0ba0*/  SEL R6, R6, 0xffffffff, P1 ;  /* 0xffffffff06067807 */ /* 0x000fc40000800000 */
[----:B------:R-:W-:Y:S01]  /*0bb0*/  SEL R7, R7, 0xffffffff, P1 ;  /* 0xffffffff07077807 */ /* 0x000fe20000800000 */
[----:B------:R-:W-:Y:S06]  /*0bc0*/  RET.REL.NODEC R4 `(_matrix_sub_t_left) ;  /* 0xfffffff4040c7950 */ /* 0x000fec0003c3ffff */
        .weak           $__internal_4_$__cuda_sm20_rem_u64
        .type           $__internal_4_$__cuda_sm20_rem_u64,@function
        .size           $__internal_4_$__cuda_sm20_rem_u64,(.L_x_101 - $__internal_4_$__cuda_sm20_rem_u64)
$__internal_4_$__cuda_sm20_rem_u64:
[----:B------:R-:W-:Y:S02]  /*0bd0*/  UMOV UR6, UR4 ;  /* 0x0000000400067c82 */ /* 0x000fe40008000000 */
[----:B------:R-:W0:Y:S08]  /*0be0*/  I2F.U64.RP R3, UR6 ;  /* 0x0000000600037d12 */ /* 0x000e300008309000 */
[----:B0-----:R-:W0:Y:S02]  /*0bf0*/  MUFU.RCP R3, R3 ;  /* 0x0000000300037308 */ /* 0x001e240000001000 */
[----:B0-----:R-:W-:-:S06]  /*0c00*/  VIADD R6, R3, 0x1ffffffe ;  /* 0x1ffffffe03067836 */ /* 0x001fcc0000000000 */
[----:B------:R-:W0:Y:S02]  /*0c10*/  F2I.U64.TRUNC R6, R6 ;  /* 0x0000000600067311 */ /* 0x000e24000020d800 */
[----:B0-----:R-:W-:-:S04]  /*0c20*/  IMAD.WIDE.U32 R8, R6, UR4, RZ ;  /* 0x0000000406087c25 */ /* 0x001fc8000f8e00ff */
[C---:B------:R-:W-:Y:S01]  /*0c30*/  IMAD R5, R6.reuse, UR7, R9 ;  /* 0x0000000706057c24 */ /* 0x040fe2000f8e0209 */
[----:B------:R-:W-:Y:S01]  /*0c40*/  IADD3 R11, P0, PT, RZ, -R8, RZ ;  /* 0x80000008ff0b7210 */ /* 0x000fe20007f1e0ff */
[----:B------:R-:W-:Y:S02]  /*0c50*/  IMAD.MOV.U32 R9, RZ, RZ, R6 ;  /* 0x000000ffff097224 */ /* 0x000fe400078e0006 */
[----:B------:R-:W-:Y:S02]  /*0c60*/  IMAD R5, R7, UR4, R5 ;  /* 0x0000000407057c24 */ /* 0x000fe4000f8e0205 */
[----:B------:R-:W-:-:S03]  /*0c70*/  IMAD.HI.U32 R8, R6, R11, RZ ;  /* 0x0000000b06087227 */ /* 0x000fc600078e00ff */
[----:B------:R-:W-:-:S05]  /*0c80*/  IADD3.X R5, PT, PT, RZ, ~R5, RZ, P0, !PT ;  /* 0x80000005ff057210 */ /* 0x000fca00007fe4ff */
[----:B------:R-:W-:-:S04]  /*0c90*/  IMAD.WIDE.U32 R8, P0, R6, R5, R8 ;  /* 0x0000000506087225 */ /* 0x000fc80007800008 */
[C---:B------:R-:W-:Y:S02]  /*0ca0*/  IMAD R13, R7.reuse, R5, RZ ;  /* 0x00000005070d7224 */ /* 0x040fe400078e02ff */
[----:B------:R-:W-:-:S04]  /*0cb0*/  IMAD.HI.U32 R8, P1, R7, R11, R8 ;  /* 0x0000000b07087227 */ /* 0x000fc80007820008 */
[----:B------:R-:W-:Y:S01]  /*0cc0*/  IMAD.HI.U32 R3, R7, R5, RZ ;  /* 0x0000000507037227 */ /* 0x000fe200078e00ff */
[----:B------:R-:W-:-:S04]  /*0cd0*/  IADD3 R9, P2, PT, R13, R8, RZ ;  /* 0x000000080d097210 */ /* 0x000fc80007f5e0ff */
[----:B------:R-:W-:Y:S01]  /*0ce0*/  IADD3.X R3, PT, PT, R3, R7, RZ, P0, !PT ;  /* 0x0000000703037210 */ /* 0x000fe200007fe4ff */
        /* <DEDUP_REMOVED lines=12> */
[----:B------:R-:W-:Y:S01]  /*0db0*/  IMAD.MOV.U32 R7, RZ, RZ, RZ ;  /* 0x000000ffff077224 */ /* 0x000fe200078e00ff */
[----:B------:R-:W-:Y:S01]  /*0dc0*/  IADD3.X R3, PT, PT, R6, R3, RZ, P0, !PT ;  /* 0x0000000306037210 */ /* 0x000fe200007fe4ff */
        /* <DEDUP_REMOVED lines=13> */
[----:B------:R-:W-:-:S05]  /*0ea0*/  IMAD R3, R3, UR4, R8 ;  /* 0x0000000403037c24 */ /* 0x000fca000f8e0208 */
[----:B------:R-:W-:Y:S02]  /*0eb0*/  IADD3.X R5, PT, PT, ~R3, R4, RZ, P1, !PT ;  /* 0x0000000403057210 */ /* 0x000fe40000ffe5ff */
[----:B------:R-:W-:Y:S02]  /*0ec0*/  IADD3 R3, P1, PT, R6, -UR4, RZ ;  /* 0x8000000406037c10 */ /* 0x000fe4000ff3e0ff */
[C---:B------:R-:W-:Y:S02]  /*0ed0*/  ISETP.GE.U32.AND.EX P0, PT, R5.reuse, UR7, PT, P0 ;  /* 0x0000000705007c0c */ /* 0x040fe4000bf06100 */
[----:B------:R-:W-:Y:S02]  /*0ee0*/  IADD3.X R2, PT, PT, R5, ~UR7, RZ, P1, !PT ;  /* 0x8000000705027c10 */ /* 0x000fe40008ffe4ff */
[----:B------:R-:W-:Y:S02]  /*0ef0*/  SEL R3, R3, R6, P0 ;  /* 0x0000000603037207 */ /* 0x000fe40000000000 */
[----:B------:R-:W-:-:S02]  /*0f00*/  SEL R2, R2, R5, P0 ;  /* 0x0000000502027207 */ /* 0x000fc40000000000 */
[C---:B------:R-:W-:Y:S02]  /*0f10*/  ISETP.GE.U32.AND P0, PT, R3.reuse, UR4, PT ;  /* 0x0000000403007c0c */ /* 0x040fe4000bf06070 */
[----:B------:R-:W-:Y:S02]  /*0f20*/  IADD3 R4, P2, PT, R3, -UR4, RZ ;  /* 0x8000000403047c10 */ /* 0x000fe4000ff5e0ff */
[C---:B------:R-:W-:Y:S02]  /*0f30*/  ISETP.GE.U32.AND.EX P0, PT, R2.reuse, UR7, PT, P0 ;  /* 0x0000000702007c0c */ /* 0x040fe4000bf06100 */
[----:B------:R-:W-:Y:S02]  /*0f40*/  IADD3.X R5, PT, PT, R2, ~UR7, RZ, P2, !PT ;  /* 0x8000000702057c10 */ /* 0x000fe400097fe4ff */
[----:B------:R-:W-:Y:S01]  /*0f50*/  SEL R4, R4, R3, P0 ;  /* 0x0000000304047207 */ /* 0x000fe20000000000 */
[----:B------:R-:W-:Y:S01]  /*0f60*/  HFMA2 R3, -RZ, RZ, 0, 0 ;  /* 0x00000000ff037431 */ /* 0x000fe200000001ff */
[----:B------:R-:W-:-:S02]  /*0f70*/  ISETP.NE.U32.AND P1, PT, RZ, UR4, PT ;  /* 0x00000004ff007c0c */ /* 0x000fc4000bf25070 */
[----:B------:R-:W-:Y:S01]  /*0f80*/  SEL R5, R5, R2, P0 ;  /* 0x0000000205057207 */ /* 0x000fe20000000000 */
[----:B------:R-:W-:Y:S01]  /*0f90*/  IMAD.MOV.U32 R2, RZ, RZ, R0 ;  /* 0x000000ffff027224 */ /* 0x000fe200078e0000 */
[----:B------:R-:W-:-:S04]  /*0fa0*/  ISETP.NE.AND.EX P1, PT, RZ, UR7, PT, P1 ;  /* 0x00000007ff007c0c */ /* 0x000fc8000bf25310 */
[----:B------:R-:W-:Y:S02]  /*0fb0*/  SEL R4, R4, 0xffffffff, P1 ;  /* 0xffffffff04047807 */ /* 0x000fe40000800000 */
[----:B------:R-:W-:Y:S01]  /*0fc0*/  SEL R5, R5, 0xffffffff, P1 ;  /* 0xffffffff05057807 */ /* 0x000fe20000800000 */
[----:B------:R-:W-:Y:S06]  /*0fd0*/  RET.REL.NODEC R2 `(_matrix_sub_t_left) ;  /* 0xfffffff002087950 */ /* 0x000fec0003c3ffff */
.L_x_30:
        /* <DEDUP_REMOVED lines=10> */
.L_x_101:


//--------------------- .text._matrix_div_t_right --------------------------
	.section	.text._matrix_div_t_right,"ax",@progbits
	.align	128
        .global         _matrix_div_t_right
        .type           _matrix_div_t_right,@function
        .size           _matrix_div_t_right,(.L_x_104 - _matrix_div_t_right)
        .other          _matrix_div_t_right,@"STO_CUDA_ENTRY STV_DEFAULT"
_matrix_div_t_right:
.text._matrix_div_t_right:
        /* <DEDUP_REMOVED lines=43> */
.L_x_32:
[----:B------:R-:W-:-:S07]  /*02b0*/  MOV R0, 0x2d0 ;  /* 0x000002d000007802 */ /* 0x000fce0000000f00 */
[----:B------:R-:W-:Y:S05]  /*02c0*/  CALL.REL.NOINC `($__internal_6_$__cuda_sm20_rem_u64) ;  /* 0x0000000800747944 */ /* 0x000fea0003c00000 */
[----:B------:R-:W-:Y:S01]  /*02d0*/  IMAD.MOV.U32 R2, RZ, RZ, R4 ;  /* 0x000000ffff027224 */ /* 0x000fe200078e0004 */
[----:B------:R-:W-:-:S07]  /*02e0*/  MOV R3, R5 ;  /* 0x0000000500037202 */ /* 0x000fce0000000f00 */
.L_x_33:
[----:B------:R-:W-:Y:S05]  /*02f0*/  BSYNC.RECONVERGENT B0 ;  /* 0x0000000000007941 */ /* 0x000fea0003800200 */
.L_x_31:
        /* <DEDUP_REMOVED lines=26> */
.L_x_35:
[----:B------:R-:W-:-:S07]  /*04a0*/  MOV R0, 0x4c0 ;  /* 0x000004c000007802 */ /* 0x000fce0000000f00 */
[----:B------:R-:W-:Y:S05]  /*04b0*/  CALL.REL.NOINC `($__internal_5_$__cuda_sm20_div_u64) ;  /* 0x0000000000e07944 */ /* 0x000fea0003c00000 */
[----:B------:R-:W-:Y:S01]  /*04c0*/  IMAD.MOV.U32 R4, RZ, RZ, R6 ;  /* 0x000000ffff047224 */ /* 0x000fe200078e0006 */
[----:B------:R-:W-:-:S07]  /*04d0*/  MOV R5, R7 ;  /* 0x0000000700057202 */ /* 0x000fce0000000f00 */
.L_x_36:
[----:B------:R-:W-:Y:S05]  /*04e0*/  BSYNC.RECONVERGENT B0 ;  /* 0x0000000000007941 */ /* 0x000fea0003800200 */
.L_x_34:
        /* <DEDUP_REMOVED lines=24> */
.L_x_38:
[----:B------:R-:W-:Y:S05]  /*0670*/  BSYNC.RECONVERGENT B6 ;  /* 0x0000000000067941 */ /* 0x000fea0003800200 */
.L_x_37:
[----:B------:R-:W0:Y:S02]  /*0680*/  LDCU.64 UR4, c[0x0][0x390] ;  /* 0x00007200ff0477ac */ /* 0x000e240008000a00 */
[----:B0-----:R-:W-:-:S04]  /*0690*/  LEA R6, P0, R18, UR4, 0x2 ;  /* 0x0000000412067c11 */ /* 0x001fc8000f8010ff */
[----:B------:R-:W-:Y:S01]  /*06a0*/  LEA.HI.X R7, R18, UR5, R19, 0x2, P0 ;  /* 0x0000000512077c11 */ /* 0x000fe200080f1413 */
[----:B------:R-:W0:Y:S01]  /*06b0*/  LDCU.64 UR4, c[0x0][0x388] ;  /* 0x00007100ff0477ac */ /* 0x000e220008000a00 */
[----:B------:R-:W-:-:S03]  /*06c0*/  IMAD.SHL.U32 R2, R17, 0x4, RZ ;  /* 0x0000000411027824 */ /* 0x000fc600078e00ff */
[----:B------:R-:W2:Y:S01]  /*06d0*/  LDG.E R9, desc[UR36][R6.64] ;  /* 0x0000002406097981 */ /* 0x000ea2000c1e1900 */
[----:B------:R-:W-:Y:S02]  /*06e0*/  SHF.L.U64.HI R16, R17, 0x2, R16 ;  /* 0x0000000211107819 */ /* 0x000fe40000010210 */
[----:B0-----:R-:W-:-:S04]  /*06f0*/  IADD3 R4, P0, PT, R2, UR4, RZ ;  /* 0x0000000402047c10 */ /* 0x001fc8000ff1e0ff */
[----:B------:R-:W-:-:S05]  /*0700*/  IADD3.X R5, PT, PT, R16, UR5, RZ, P0, !PT ;  /* 0x0000000510057c10 */ /* 0x000fca00087fe4ff */
        /* <DEDUP_REMOVED lines=11> */
[----:B------:R-:W-:Y:S05]  /*07c0*/  CALL.REL.NOINC `($__internal_7_$__cuda_sm3x_div_rn_noftz_f32_slowpath) ;  /* 0x0000000800387944 */ /* 0x000fea0003c00000 */
[----:B------:R-:W-:-:S07]  /*07d0*/  IMAD.MOV.U32 R7, RZ, RZ, R0 ;  /* 0x000000ffff077224 */ /* 0x000fce00078e0000 */
.L_x_40:
[----:B------:R-:W-:Y:S05]  /*07e0*/  BSYNC.RECONVERGENT B0 ;  /* 0x0000000000007941 */ /* 0x000fea0003800200 */
.L_x_39:
[----:B------:R-:W0:Y:S02]  /*07f0*/  LDCU.64 UR4, c[0x0][0x380] ;  /* 0x00007000ff0477ac */ /* 0x000e240008000a00 */
[----:B0-----:R-:W-:-:S04]  /*0800*/  IADD3 R2, P0, PT, R2, UR4, RZ ;  /* 0x0000000402027c10 */ /* 0x001fc8000ff1e0ff */
[----:B------:R-:W-:-:S05]  /*0810*/  IADD3.X R3, PT, PT, R16, UR5, RZ, P0, !PT ;  /* 0x0000000510037c10 */ /* 0x000fca00087fe4ff */
[----:B------:R-:W-:Y:S01]  /*0820*/  STG.E desc[UR36][R2.64], R7 ;  /* 0x0000000702007986 */ /* 0x000fe2000c101924 */
[----:B------:R-:W-:Y:S05]  /*0830*/  EXIT ;  /* 0x000000000000794d */ /* 0x000fea0003800000 */
        .weak           $__internal_5_$__cuda_sm20_div_u64
        .type           $__internal_5_$__cuda_sm20_div_u64,@function
        .size           $__internal_5_$__cuda_sm20_div_u64,($__internal_6_$__cuda_sm20_rem_u64 - $__internal_5_$__cuda_sm20_div_u64)
$__internal_5_$__cuda_sm20_div_u64:
        /* <DEDUP_REMOVED lines=51> */
[----:B------:R-:W-:Y:S01]  /*0b70*/  IMAD.X R10, R12, 0x1, ~R5, P2 ;  /* 0x000000010c0a7824 */ /* 0x000fe200010e0e05 */
[----:B------:R-:W-:Y:S02]  /*0b80*/  IADD3.X R8, PT, PT, RZ, R11, RZ, P1, !PT ;  /* 0x0000000bff087210 */ /* 0x000fe40000ffe4ff */
[----:B------:R-:W-:Y:S02]  /*0b90*/  SEL R9, R6, R9, P0 ;  /* 0x0000000906097207 */ /* 0x000fe40000000000 */
[----:B------:R-:W-:-:S02]  /*0ba0*/  SEL R7, R7, R13, P0 ;  /* 0x0000000d07077207 */ /* 0x000fc40000000000 */
[----:B------:R-:W-:Y:S02]  /*0bb0*/  SEL R8, R8, R11, P0 ;  /* 0x0000000b08087207 */ /* 0x000fe40000000000 */
[----:B------:R-:W-:Y:S02]  /*0bc0*/  IADD3 R6, P2, PT, R9, 0x1, RZ ;  /* 0x0000000109067810 */ /* 0x000fe40007f5e0ff */
[----:B------:R-:W-:Y:S02]  /*0bd0*/  SEL R10, R10, R12, P0 ;  /* 0x0000000c0a0a7207 */ /* 0x000fe40000000000 */
[----:B------:R-:W-:Y:S01]  /*0be0*/  ISETP.GE.U32.AND P0, PT, R7, R4, PT ;  /* 0x000000040700720c */ /* 0x000fe20003f06070 */
[----:B------:R-:W-:Y:S01]  /*0bf0*/  IMAD.X R7, RZ, RZ, R8, P2 ;  /* 0x000000ffff077224 */ /* 0x000fe200010e0608 */
[----:B------:R-:W-:Y:S01]  /*0c00*/  ISETP.NE.U32.AND P1, PT, R4, RZ, PT ;  /* 0x000000ff0400720c */ /* 0x000fe20003f25070 */
[----:B------:R-:W-:Y:S01]  /*0c10*/  IMAD.MOV.U32 R4, RZ, RZ, R0 ;  /* 0x000000ffff047224 */ /* 0x000fe200078e0000 */
[----:B------:R-:W-:-:S02]  /*0c20*/  ISETP.GE.U32.AND.EX P0, PT, R10, R5, PT, P0 ;  /* 0x000000050a00720c */ /* 0x000fc40003f06100 */
[----:B------:R-:W-:Y:S01]  /*0c30*/  ISETP.NE.AND.EX P1, PT, R5, RZ, PT, P1 ;  /* 0x000000ff0500720c */ /* 0x000fe20003f25310 */
[----:B------:R-:W-:Y:S01]  /*0c40*/  IMAD.MOV.U32 R5, RZ, RZ, 0x0 ;  /* 0x00000000ff057424 */ /* 0x000fe200078e00ff */
[----:B------:R-:W-:Y:S02]  /*0c50*/  SEL R6, R6, R9, P0 ;  /* 0x0000000906067207 */ /* 0x000fe40000000000 */
[----:B------:R-:W-:Y:S02]  /*0c60*/  SEL R7, R7, R8, P0 ;  /* 0x0000000807077207 */ /* 0x000fe40000000000 */
[----:B------:R-:W-:Y:S02]  /*0c70*/  SEL R6, R6, 0xffffffff, P1 ;  /* 0xffffffff06067807 */ /* 0x000fe40000800000 */
[----:B------:R-:W-:Y:S01]  /*0c80*/  SEL R7, R7, 0xffffffff, P1 ;  /* 0xffffffff07077807 */ /* 0x000fe20000800000 */
[----:B------:R-:W-:Y:S06]  /*0c90*/  RET.REL.NODEC R4 `(_matrix_div_t_right) ;  /* 0xfffffff004d87950 */ /* 0x000fec0003c3ffff */
        .weak           $__internal_6_$__cuda_sm20_rem_u64
        .type           $__internal_6_$__cuda_sm20_rem_u64,@function
        .size           $__internal_6_$__cuda_sm20_rem_u64,($__internal_7_$__cuda_sm3x_div_rn_noftz_f32_slowpath - $__internal_6_$__cuda_sm20_rem_u64)
$__internal_6_$__cuda_sm20_rem_u64:
[----:B------:R-:W-:Y:S02]  /*0ca0*/  UMOV UR6, UR4 ;  /* 0x0000000400067c82 */ /* 0x000fe40008000000 */
[----:B------:R-:W0:Y:S08]  /*0cb0*/  I2F.U64.RP R3, UR6 ;  /* 0x0000000600037d12 */ /* 0x000e300008309000 */
[----:B0-----:R-:W0:Y:S02]  /*0cc0*/  MUFU.RCP R3, R3 ;  /* 0x0000000300037308 */ /* 0x001e240000001000 */
[----:B0-----:R-:W-:-:S06]  /*0cd0*/  IADD3 R6, PT, PT, R3, 0x1ffffffe, RZ ;  /* 0x1ffffffe03067810 */ /* 0x001fcc0007ffe0ff */
[----:B------:R-:W0:Y:S02]  /*0ce0*/  F2I.U64.TRUNC R6, R6 ;  /* 0x0000000600067311 */ /* 0x000e24000020d800 */
[----:B0-----:R-:W-:-:S04]  /*0cf0*/  IMAD.WIDE.U32 R8, R6, UR4, RZ ;  /* 0x0000000406087c25 */ /* 0x001fc8000f8e00ff */
[C---:B------:R-:W-:Y:S01]  /*0d00*/  IMAD R5, R6.reuse, UR7, R9 ;  /* 0x0000000706057c24 */ /* 0x040fe2000f8e0209 */
[----:B------:R-:W-:Y:S01]  /*0d10*/  IADD3 R11, P0, PT, RZ, -R8, RZ ;  /* 0x80000008ff0b7210 */ /* 0x000fe20007f1e0ff */
[----:B------:R-:W-:Y:S02]  /*0d20*/  IMAD.MOV.U32 R9, RZ, RZ, R6 ;  /* 0x000000ffff097224 */ /* 0x000fe400078e0006 */
        /* <DEDUP_REMOVED lines=14> */
[----:B------:R-:W-:-:S03]  /*0e10*/  IMAD.HI.U32 R8, R9, R7, RZ ;  /* 0x0000000709087227 */ /* 0x000fc600078e00ff */
[----:B------:R-:W-:-:S05]  /*0e20*/  IADD3.X R6, PT, PT, RZ, ~R5, RZ, P0, !PT ;  /* 0x80000005ff067210 */ /* 0x000fca00007fe4ff */
        /* <DEDUP_REMOVED lines=13> */
[----:B------:R-:W-:-:S03]  /*0f00*/  IADD3 R5, P1, PT, R8, R5, RZ ;  /* 0x0000000508057210 */ /* 0x000fc60007f3e0ff */
[----:B------:R-:W-:Y:S02]  /*0f10*/  IMAD.X R3, RZ, RZ, R3, P0 ;  /* 0x000000ffff037224 */ /* 0x000fe400000e0603 */
[----:B------:R-:W-:-:S03]  /*0f20*/  IMAD.WIDE.U32 R6, R5, UR4, RZ ;  /* 0x0000000405067c25 */ /* 0x000fc6000f8e00ff */
[----:B------:R-:W-:Y:S01]  /*0f30*/  IADD3.X R3, PT, PT, RZ, R3, RZ, P1, !PT ;  /* 0x00000003ff037210 */ /* 0x000fe20000ffe4ff */
[----:B------:R-:W-:Y:S01]  /*0f40*/  IMAD R8, R5, UR7, R7 ;  /* 0x0000000705087c24 */ /* 0x000fe2000f8e0207 */
[----:B------:R-:W-:-:S03]  /*0f50*/  IADD3 R6, P1, PT, -R6, R2, RZ ;  /* 0x0000000206067210 */ /* 0x000fc60007f3e1ff */
[----:B------:R-:W-:Y:S01]  /*0f60*/  IMAD R3, R3, UR4, R8 ;  /* 0x0000000403037c24 */ /* 0x000fe2000f8e0208 */
[----:B------:R-:W-:-:S03]  /*0f70*/  ISETP.GE.U32.AND P0, PT, R6, UR4, PT ;  /* 0x0000000406007c0c */ /* 0x000fc6000bf06070 */
        /* <DEDUP_REMOVED lines=10> */
[----:B------:R-:W-:Y:S02]  /*1020*/  ISETP.NE.U32.AND P1, PT, RZ, UR4, PT ;  /* 0x00000004ff007c0c */ /* 0x000fe4000bf25070 */
[----:B------:R-:W-:Y:S01]  /*1030*/  SEL R4, R4, R3, P0 ;  /* 0x0000000304047207 */ /* 0x000fe20000000000 */
[----:B------:R-:W-:Y:S01]  /*1040*/  IMAD.MOV.U32 R3, RZ, RZ, 0x0 ;  /* 0x00000000ff037424 */ /* 0x000fe200078e00ff */
[----:B------:R-:W-:Y:S01]  /*1050*/  SEL R5, R5, R2, P0 ;  /* 0x0000000205057207 */ /* 0x000fe20000000000 */
[----:B------:R-:W-:Y:S01]  /*1060*/  IMAD.MOV.U32 R2, RZ, RZ, R0 ;  /* 0x000000ffff027224 */ /* 0x000fe200078e0000 */
[----:B------:R-:W-:-:S04]  /*1070*/  ISETP.NE.AND.EX P1, PT, RZ, UR7, PT, P1 ;  /* 0x00000007ff007c0c */ /* 0x000fc8000bf25310 */
[----:B------:R-:W-:Y:S02]  /*1080*/  SEL R4, R4, 0xffffffff, P1 ;  /* 0xffffffff04047807 */ /* 0x000fe40000800000 */
[----:B------:R-:W-:Y:S01]  /*1090*/  SEL R5, R5, 0xffffffff, P1 ;  /* 0xffffffff05057807 */ /* 0x000fe20000800000 */
[----:B------:R-:W-:Y:S06]  /*10a0*/  RET.REL.NODEC R2 `(_matrix_div_t_right) ;  /* 0xffffffec02d47950 */ /* 0x000fec0003c3ffff */
        .weak           $__internal_7_$__cuda_sm3x_div_rn_noftz_f32_slowpath
        .type           $__internal_7_$__cuda_sm3x_div_rn_noftz_f32_slowpath,@function
        .size           $__internal_7_$__cuda_sm3x_div_rn_noftz_f32_slowpath,(.L_x_104 - $__internal_7_$__cuda_sm3x_div_rn_noftz_f32_slowpath)
$__internal_7_$__cuda_sm3x_div_rn_noftz_f32_slowpath:
[--C-:B------:R-:W-:Y:S01]  /*10b0*/  SHF.R.U32.HI R5, RZ, 0x17, R9.reuse ;  /* 0x00000017ff057819 */ /* 0x100fe20000011609 */
[----:B------:R-:W-:Y:S01]  /*10c0*/  BSSY.RECONVERGENT B1, `(.L_x_41) ;  /* 0x0000065000017945 */ /* 0x000fe20003800200 */
[--C-:B------:R-:W-:Y:S01]  /*10d0*/  SHF.R.U32.HI R3, RZ, 0x17, R0.reuse ;  /* 0x00000017ff037819 */ /* 0x100fe20000011600 */
[----:B------:R-:W-:Y:S01]  /*10e0*/  IMAD.MOV.U32 R6, RZ, RZ, R0 ;  /* 0x000000ffff067224 */ /* 0x000fe200078e0000 */
[----:B------:R-:W-:Y:S01]  /*10f0*/  LOP3.LUT R12, R5, 0xff, RZ, 0xc0, !PT ;  /* 0x000000ff050c7812 */ /* 0x000fe200078ec0ff */
[----:B------:R-:W-:Y:S01]  /*1100*/  IMAD.MOV.U32 R7, RZ, RZ, R9 ;  /* 0x000000ffff077224 */ /* 0x000fe200078e0009 */
[----:B------:R-:W-:Y:S02]  /*1110*/  LOP3.LUT R5, R3, 0xff, RZ, 0xc0, !PT ;  /* 0x000000ff03057812 */ /* 0x000fe400078ec0ff */
[----:B------:R-:W-:-:S03]  /*1120*/  IADD3 R11, PT, PT, R12, -0x1, RZ ;  /* 0xffffffff0c0b7810 */ /* 0x000fc60007ffe0ff */
[----:B------:R-:W-:Y:S01]  /*1130*/  VIADD R10, R5, 0xffffffff ;  /* 0xffffffff050a7836 */ /* 0x000fe20000000000 */
[----:B------:R-:W-:-:S04]  /*1140*/  ISETP.GT.U32.AND P0, PT, R11, 0xfd, PT ;  /* 0x000000fd0b00780c */ /* 0x000fc80003f04070 */
[----:B------:R-:W-:-:S13]  /*1150*/  ISETP.GT.U32.OR P0, PT, R10, 0xfd, P0 ;  /* 0x000000fd0a00780c */ /* 0x000fda0000704470 */
[----:B------:R-:W-:Y:S01]  /*1160*/  @!P0 MOV R8, RZ ;  /* 0x000000ff00088202 */ /* 0x000fe20000000f00 */
[----:B------:R-:W-:Y:S06]  /*1170*/  @!P0 BRA `(.L_x_42) ;  /* 0x0000000000608947 */ /* 0x000fec0003800000 */
[----:B------:R-:W-:Y:S01]  /*1180*/  FSETP.GTU.FTZ.AND P0, PT, |R0|, +INF , PT ;  /* 0x7f8000000000780b */ /* 0x000fe20003f1c200 */
[----:B------:R-:W-:Y:S01]  /*1190*/  IMAD.MOV.U32 R3, RZ, RZ, R9 ;  /* 0x000000ffff037224 */ /* 0x000fe200078e0009 */
        /* <DEDUP_REMOVED lines=22> */
.L_x_42:
[----:B------:R-:W-:Y:S01]  /*1300*/  LEA R0, R12, 0xc0800000, 0x17 ;  /* 0xc08000000c007811 */ /* 0x000fe200078eb8ff */
[----:B------:R-:W-:Y:S01]  /*1310*/  VIADD R5, R5, 0xffffff81 ;  /* 0xffffff8105057836 */ /* 0x000fe20000000000 */
[----:B------:R-:W-:Y:S03]  /*1320*/  BSSY.RECONVERGENT B2, `(.L_x_47) ;  /* 0x0000035000027945 */ /* 0x000fe60003800200 */
[----:B------:R-:W-:Y:S02]  /*1330*/  IMAD.IADD R7, R7, 0x1, -R0 ;  /* 0x0000000107077824 */ /* 0x000fe400078e0a00 */
[C---:B------:R-:W-:Y:S01]  /*1340*/  IMAD R0, R5.reuse, -0x800000, R6 ;  /* 0xff80000005007824 */ /* 0x040fe200078e0206 */
[----:B------:R-:W-:Y:S01]  /*1350*/  IADD3 R5, PT, PT, R5, 0x7f, -R12 ;  /* 0x0000007f05057810 */ /* 0x000fe20007ffe80c */
[----:B------:R-:W0:Y:S01]  /*1360*/  MUFU.RCP R3, R7 ;  /* 0x0000000700037308 */ /* 0x000e220000001000 */
[----:B------:R-:W-:-:S03]  /*1370*/  FADD.FTZ R9, -R7, -RZ ;  /* 0x800000ff07097221 */ /* 0x000fc60000010100 */
        /* <DEDUP_REMOVED lines=21> */
[CC--:B------:R-:W-:Y:S01]  /*14d0*/  FFMA.RZ R3, R10.reuse, R6.reuse, R11 ;  /* 0x000000060a037223 */ /* 0x0c0fe2000000c00b */
[C---:B------:R-:W-:Y:S01]  /*14e0*/  VIADD R8, R7.reuse, 0x20 ;  /* 0x0000002007087836 */ /* 0x040fe20000000000 */
[C---:B------:R-:W-:Y:S02]  /*14f0*/  ISETP.NE.AND P2, PT, R7.reuse, RZ, PT ;  /* 0x000000ff0700720c */ /* 0x040fe40003f45270 */
[----:B------:R-:W-:Y:S01]  /*1500*/  ISETP.NE.AND P1, PT, R7, RZ, PT ;  /* 0x000000ff0700720c */ /* 0x000fe20003f25270 */
[----:B------:R-:W-:Y:S01]  /*1510*/  IMAD.MOV R7, RZ, RZ, -R7 ;  /* 0x000000ffff077224 */ /* 0x000fe200078e0a07 */
[----:B------:R-:W-:Y:S01]  /*1520*/  LOP3.LUT R5, R3, 0x7fffff, RZ, 0xc0, !PT ;  /* 0x007fffff03057812 */ /* 0x000fe200078ec0ff */
[CCC-:B------:R-:W-:Y:S01]  /*1530*/  FFMA.RP R3, R10.reuse, R6.reuse, R11.reuse ;  /* 0x000000060a037223 */ /* 0x1c0fe2000000800b */
[----:B------:R-:W-:Y:S02]  /*1540*/  FFMA.RM R6, R10, R6, R11 ;  /* 0x000000060a067223 */ /* 0x000fe4000000400b */
[----:B------:R-:W-:-:S03]  /*1550*/  LOP3.LUT R5, R5, 0x800000, RZ, 0xfc, !PT ;  /* 0x0080000005057812 */ /* 0x000fc600078efcff */
        /* <DEDUP_REMOVED lines=13> */
.L_x_49:
[----:B------:R-:W-:-:S04]  /*1630*/  LOP3.LUT R0, R0, 0x80000000, RZ, 0xc0, !PT ;  /* 0x8000000000007812 */ /* 0x000fc800078ec0ff */
[----:B------:R-:W-:Y:S01]  /*1640*/  LOP3.LUT R0, R0, 0x7f800000, RZ, 0xfc, !PT ;  /* 0x7f80000000007812 */ /* 0x000fe200078efcff */
[----:B------:R-:W-:Y:S06]  /*1650*/  BRA `(.L_x_50) ;  /* 0x0000000000047947 */ /* 0x000fec0003800000 */
.L_x_48:
[----:B------:R-:W-:-:S07]  /*1660*/  IMAD R0, R5, 0x800000, R0 ;  /* 0x0080000005007824 */ /* 0x000fce00078e0200 */
.L_x_50:
[----:B------:R-:W-:Y:S05]  /*1670*/  BSYNC.RECONVERGENT B2 ;  /* 0x0000000000027941 */ /* 0x000fea0003800200 */
.L_x_47:
[----:B------:R-:W-:Y:S05]  /*1680*/  BRA `(.L_x_51) ;  /* 0x0000000000207947 */ /* 0x000fea0003800000 */
.L_x_46:
[----:B------:R-:W-:-:S04]  /*1690*/  LOP3.LUT R0, R7, 0x80000000, R6, 0x48, !PT ;  /* 0x8000000007007812 */ /* 0x000fc800078e4806 */
[----:B------:R-:W-:Y:S01]  /*16a0*/  LOP3.LUT R0, R0, 0x7f800000, RZ, 0xfc, !PT ;  /* 0x7f80000000007812 */ /* 0x000fe200078efcff */
[----:B------:R-:W-:Y:S06]  /*16b0*/  BRA `(.L_x_51) ;  /* 0x0000000000147947 */ /* 0x000fec0003800000 */
.L_x_45:
[----:B------:R-:W-:Y:S01]  /*16c0*/  LOP3.LUT R0, R7, 0x80000000, R6, 0x48, !PT ;  /* 0x8000000007007812 */ /* 0x000fe200078e4806 */
[----:B------:R-:W-:Y:S06]  /*16d0*/  BRA `(.L_x_51) ;  /* 0x00000000000c7947 */ /* 0x000fec0003800000 */
.L_x_44:
[----:B------:R-:W0:Y:S01]  /*16e0*/  MUFU.RSQ R0, -QNAN ;  /* 0xffc0000000007908 */ /* 0x000e220000001400 */
[----:B------:R-:W-:Y:S05]  /*16f0*/  BRA `(.L_x_51) ;  /* 0x0000000000047947 */ /* 0x000fea0003800000 */
.L_x_43:
[----:B------:R-:W-:-:S07]  /*1700*/  FADD.FTZ R0, R0, R3 ;  /* 0x0000000300007221 */ /* 0x000fce0000010000 */
.L_x_51:
[----:B------:R-:W-:Y:S05]  /*1710*/  BSYNC.RECONVERGENT B1 ;  /* 0x0000000000017941 */ /* 0x000fea0003800200 */
.L_x_41:
[----:B------:R-:W-:-:S04]  /*1720*/  IMAD.MOV.U32 R5, RZ, RZ, 0x0 ;  /* 0x00000000ff057424 */ /* 0x000fc800078e00ff */
[----:B0-----:R-:W-:Y:S05]  /*1730*/  RET.REL.NODEC R4 `(_matrix_div_t_right) ;  /* 0xffffffe804307950 */ /* 0x001fea0003c3ffff */
.L_x_52:
        /* <DEDUP_REMOVED lines=12> */
.L_x_104:


//--------------------- .text._matrix_mul_t_right --------------------------
	.section	.text._matrix_mul_t_right,"ax",@progbits
	.align	128
        .global         _matrix_mul_t_right
        .type           _matrix_mul_t_right,@function
        .size           _matrix_mul_t_right,(.L_x_106 - _matrix_mul_t_right)
        .other          _matrix_mul_t_right,@"STO_CUDA_ENTRY STV_DEFAULT"
_matrix_mul_t_right:
.text._matrix_mul_t_right:
        /* <DEDUP_REMOVED lines=43> */
.L_x_54:
[----:B------:R-:W-:-:S07]  /*02b0*/  MOV R0, 0x2d0 ;  /* 0x000002d000007802 */ /* 0x000fce0000000f00 */
[----:B------:R-:W-:Y:S05]  /*02c0*/  CALL.REL.NOINC `($__internal_9_$__cuda_sm20_rem_u64) ;  /* 0x0000000800407944 */ /* 0x000fea0003c00000 */
[----:B------:R-:W-:Y:S01]  /*02d0*/  MOV R2, R4 ;  /* 0x0000000400027202 */ /* 0x000fe20000000f00 */
[----:B------:R-:W-:-:S07]  /*02e0*/  IMAD.MOV.U32 R3, RZ, RZ, R5 ;  /* 0x000000ffff037224 */ /* 0x000fce00078e0005 */
.L_x_55:
[----:B------:R-:W-:Y:S05]  /*02f0*/  BSYNC.RECONVERGENT B0 ;  /* 0x0000000000007941 */ /* 0x000fea0003800200 */
.L_x_53:
        /* <DEDUP_REMOVED lines=26> */
.L_x_57:
[----:B------:R-:W-:-:S07]  /*04a0*/  MOV R0, 0x4c0 ;  /* 0x000004c000007802 */ /* 0x000fce0000000f00 */
[----:B------:R-:W-:Y:S05]  /*04b0*/  CALL.REL.NOINC `($__internal_8_$__cuda_sm20_div_u64) ;  /* 0x0000000000ac7944 */ /* 0x000fea0003c00000 */
[----:B------:R-:W-:Y:S02]  /*04c0*/  IMAD.MOV.U32 R4, RZ, RZ, R6 ;  /* 0x000000ffff047224 */ /* 0x000fe400078e0006 */
[----:B------:R-:W-:-:S07]  /*04d0*/  IMAD.MOV.U32 R5, RZ, RZ, R7 ;  /* 0x000000ffff057224 */ /* 0x000fce00078e0007 */
.L_x_58:
[----:B------:R-:W-:Y:S05]  /*04e0*/  BSYNC.RECONVERGENT B0 ;  /* 0x0000000000007941 */ /* 0x000fea0003800200 */
.L_x_56:
        /* <DEDUP_REMOVED lines=24> */
.L_x_60:
[----:B------:R-:W-:Y:S05]  /*0670*/  BSYNC.RECONVERGENT B6 ;  /* 0x0000000000067941 */ /* 0x000fea0003800200 */
.L_x_59:
[----:B------:R-:W0:Y:S01]  /*0680*/  LDCU.64 UR4, c[0x0][0x390] ;  /* 0x00007200ff0477ac */ /* 0x000e220008000a00 */
[C---:B------:R-:W-:Y:S01]  /*0690*/  IMAD.SHL.U32 R6, R17.reuse, 0x4, RZ ;  /* 0x0000000411067824 */ /* 0x040fe200078e00ff */
[----:B------:R-:W-:Y:S01]  /*06a0*/  SHF.L.U64.HI R16, R17, 0x2, R16 ;  /* 0x0000000211107819 */ /* 0x000fe20000010210 */
[----:B------:R-:W1:Y:S01]  /*06b0*/  LDCU.128 UR8, c[0x0][0x380] ;  /* 0x00007000ff0877ac */ /* 0x000e620008000c00 */
[----:B0-----:R-:W-:Y:S02]  /*06c0*/  LEA R4, P1, R18, UR4, 0x2 ;  /* 0x0000000412047c11 */ /* 0x001fe4000f8210ff */
[----:B-1----:R-:W-:Y:S02]  /*06d0*/  IADD3 R2, P0, PT, R6, UR10, RZ ;  /* 0x0000000a06027c10 */ /* 0x002fe4000ff1e0ff */
[----:B------:R-:W-:Y:S02]  /*06e0*/  LEA.HI.X R5, R18, UR5, R19, 0x2, P1 ;  /* 0x0000000512057c11 */ /* 0x000fe400088f1413 */
[----:B------:R-:W-:-:S04]  /*06f0*/  IADD3.X R3, PT, PT, R16, UR11, RZ, P0, !PT ;  /* 0x0000000b10037c10 */ /* 0x000fc800087fe4ff */
[----:B------:R-:W2:Y:S04]  /*0700*/  LDG.E R5, desc[UR36][R4.64] ;  /* 0x0000002404057981 */ /* 0x000ea8000c1e1900 */
[----:B------:R-:W2:Y:S01]  /*0710*/  LDG.E R2, desc[UR36][R2.64] ;  /* 0x0000002402027981 */ /* 0x000ea2000c1e1900 */
[----:B------:R-:W-:-:S04]  /*0720*/  IADD3 R6, P0, PT, R6, UR8, RZ ;  /* 0x0000000806067c10 */ /* 0x000fc8000ff1e0ff */
[----:B------:R-:W-:Y:S01]  /*0730*/  IADD3.X R7, PT, PT, R16, UR9, RZ, P0, !PT ;  /* 0x0000000910077c10 */ /* 0x000fe200087fe4ff */
[----:B--2---:R-:W-:-:S05]  /*0740*/  FMUL R9, R2, R5 ;  /* 0x0000000502097220 */ /* 0x004fca0000400000 */
[----:B------:R-:W-:Y:S01]  /*0750*/  STG.E desc[UR36][R6.64], R9 ;  /* 0x0000000906007986 */ /* 0x000fe2000c101924 */
[----:B------:R-:W-:Y:S05]  /*0760*/  EXIT ;  /* 0x000000000000794d */ /* 0x000fea0003800000 */
        .weak           $__internal_8_$__cuda_sm20_div_u64
        .type           $__internal_8_$__cuda_sm20_div_u64,@function
        .size           $__internal_8_$__cuda_sm20_div_u64,($__internal_9_$__cuda_sm20_rem_u64 - $__internal_8_$__cuda_sm20_div_u64)
$__internal_8_$__cuda_sm20_div_u64:
        /* <DEDUP_REMOVED lines=69> */
[----:B------:R-:W-:Y:S06]  /*0bc0*/  RET.REL.NODEC R4 `(_matrix_mul_t_right) ;  /* 0xfffffff4040c7950 */ /* 0x000fec0003c3ffff */
        .weak           $__internal_9_$__cuda_sm20_rem_u64
        .type           $__internal_9_$__cuda_sm20_rem_u64,@function
        .size           $__internal_9_$__cuda_sm20_rem_u64,(.L_x_106 - $__internal_9_$__cuda_sm20_rem_u64)
$__internal_9_$__cuda_sm20_rem_u64:
        /* <DEDUP_REMOVED lines=64> */
[----:B------:R-:W-:Y:S06]  /*0fd0*/  RET.REL.NODEC R2 `(_matrix_mul_t_right) ;  /* 0xfffffff002087950 */ /* 0x000fec0003c3ffff */
.L_x_61:
        /* <DEDUP_REMOVED lines=10> */
.L_x_106:


//--------------------- .text._matrix_sub_t_right --------------------------
	.section	.text._matrix_sub_t_right,"ax",@progbits
	.align	128
        .global         _matrix_sub_t_right
        .type           _matrix_sub_t_right,@function
        .size           _matrix_sub_t_right,(.L_x_108 - _matrix_sub_t_right)
        .other          _matrix_sub_t_right,@"STO_CUDA_ENTRY STV_DEFAULT"
_matrix_sub_t_right:
.text._matrix_sub_t_right:
        /* <DEDUP_REMOVED lines=43> */
.L_x_63:
[----:B------:R-:W-:-:S07]  /*02b0*/  MOV R0, 0x2d0 ;  /* 0x000002d000007802 */ /* 0x000fce0000000f00 */
[----:B------:R-:W-:Y:S05]  /*02c0*/  CALL.REL.NOINC `($__internal_11_$__cuda_sm20_rem_u64) ;  /* 0x0000000800407944 */ /* 0x000fea0003c00000 */
[----:B------:R-:W-:Y:S01]  /*02d0*/  MOV R2, R4 ;  /* 0x0000000400027202 */ /* 0x000fe20000000f00 */
[----:B------:R-:W-:-:S07]  /*02e0*/  IMAD.MOV.U32 R3, RZ, RZ, R5 ;  /* 0x000000ffff037224 */ /* 0x000fce00078e0005 */
.L_x_64:
[----:B------:R-:W-:Y:S05]  /*02f0*/  BSYNC.RECONVERGENT B0 ;  /* 0x0000000000007941 */ /* 0x000fea0003800200 */
.L_x_62:
        /* <DEDUP_REMOVED lines=26> */
.L_x_66:
[----:B------:R-:W-:-:S07]  /*04a0*/  MOV R0, 0x4c0 ;  /* 0x000004c000007802 */ /* 0x000fce0000000f00 */
[----:B------:R-:W-:Y:S05]  /*04b0*/  CALL.REL.NOINC `($__internal_10_$__cuda_sm20_div_u64) ;  /* 0x0000000000ac7944 */ /* 0x000fea0003c00000 */
[----:B------:R-:W-:Y:S02]  /*04c0*/  IMAD.MOV.U32 R4, RZ, RZ, R6 ;  /* 0x000000ffff047224 */ /* 0x000fe400078e0006 */
[----:B------:R-:W-:-:S07]  /*04d0*/  IMAD.MOV.U32 R5, RZ, RZ, R7 ;  /* 0x000000ffff057224 */ /* 0x000fce00078e0007 */
.L_x_67:
[----:B------:R-:W-:Y:S05]  /*04e0*/  BSYNC.RECONVERGENT B0 ;  /* 0x0000000000007941 */ /* 0x000fea0003800200 */
.L_x_65:
        /* <DEDUP_REMOVED lines=24> */
.L_x_69:
[----:B------:R-:W-:Y:S05]  /*0670*/  BSYNC.RECONVERGENT B6 ;  /* 0x0000000000067941 */ /* 0x000fea0003800200 */
.L_x_68:
        /* <DEDUP_REMOVED lines=12> */
[----:B--2---:R-:W-:-:S05]  /*0740*/  FADD R9, R2, -R5 ;  /* 0x8000000502097221 */ /* 0x004fca0000000000 */
[----:B------:R-:W-:Y:S01]  /*0750*/  STG.E desc[UR36][R6.64], R9 ;  /* 0x0000000906007986 */ /* 0x000fe2000c101924 */
[----:B------:R-:W-:Y:S05]  /*0760*/  EXIT ;  /* 0x000000000000794d */ /* 0x000fea0003800000 */
        .weak           $__internal_10_$__cuda_sm20_div_u64
        .type           $__internal_10_$__cuda_sm20_div_u64,@function
        .size           $__internal_10_$__cuda_sm20_div_u64,($__internal_11_$__cuda_sm20_rem_u64 - $__internal_10_$__cuda_sm20_div_u64)
$__internal_10_$__cuda_sm20_div_u64:
        /* <DEDUP_REMOVED lines=69> */
[----:B------:R-:W-:Y:S06]  /*0bc0*/  RET.REL.NODEC R4 `(_matrix_sub_t_right) ;  /* 0xfffffff4040c7950 */ /* 0x000fec0003c3ffff */
        .weak           $__internal_11_$__cuda_sm20_rem_u64
        .type           $__internal_11_$__cuda_sm20_rem_u64,@function
        .size           $__internal_11_$__cuda_sm20_rem_u64,(.L_x_108 - $__internal_11_$__cuda_sm20_rem_u64)
$__internal_11_$__cuda_sm20_rem_u64:
        /* <DEDUP_REMOVED lines=64> */
[----:B------:R-:W-:Y:S06]  /*0fd0*/  RET.REL.NODEC R2 `(_matrix_sub_t_right) ;  /* 0xfffffff002087950 */ /* 0x000fec0003c3ffff */
.L_x_70:
        /* <DEDUP_REMOVED lines=10> */
.L_x_108:


//--------------------- .text._matrix_add_t_right --------------------------
	.section	.text._matrix_add_t_right,"ax",@progbits
	.align	128
        .global         _matrix_add_t_right
        .type           _matrix_add_t_right,@function
        .size           _matrix_add_t_right,(.L_x_110 - _matrix_add_t_right)
        .other          _matrix_add_t_right,@"STO_CUDA_ENTRY STV_DEFAULT"
_matrix_add_t_right:
.text._matrix_add_t_right:
        /* <DEDUP_REMOVED lines=43> */
.L_x_72:
[----:B------:R-:W-:-:S07]  /*02b0*/  MOV R0, 0x2d0 ;  /* 0x000002d000007802 */ /* 0x000fce0000000f00 */
[----:B------:R-:W-:Y:S05]  /*02c0*/  CALL.REL.NOINC `($__internal_13_$__cuda_sm20_rem_u64) ;  /* 0x0000000800407944 */ /* 0x000fea0003c00000 */
[----:B------:R-:W-:Y:S01]  /*02d0*/  MOV R2, R4 ;  /* 0x0000000400027202 */ /* 0x000fe20000000f00 */
[----:B------:R-:W-:-:S07]  /*02e0*/  IMAD.MOV.U32 R3, RZ, RZ, R5 ;  /* 0x000000ffff037224 */ /* 0x000fce00078e0005 */
.L_x_73:
[----:B------:R-:W-:Y:S05]  /*02f0*/  BSYNC.RECONVERGENT B0 ;  /* 0x0000000000007941 */ /* 0x000fea0003800200 */
.L_x_71:
        /* <DEDUP_REMOVED lines=26> */
.L_x_75:
[----:B------:R-:W-:-:S07]  /*04a0*/  MOV R0, 0x4c0 ;  /* 0x000004c000007802 */ /* 0x000fce0000000f00 */
[----:B------:R-:W-:Y:S05]  /*04b0*/  CALL.REL.NOINC `($__internal_12_$__cuda_sm20_div_u64) ;  /* 0x0000000000ac7944 */ /* 0x000fea0003c00000 */
[----:B------:R-:W-:Y:S02]  /*04c0*/  IMAD.MOV.U32 R4, RZ, RZ, R6 ;  /* 0x000000ffff047224 */ /* 0x000fe400078e0006 */
[----:B------:R-:W-:-:S07]  /*04d0*/  IMAD.MOV.U32 R5, RZ, RZ, R7 ;  /* 0x000000ffff057224 */ /* 0x000fce00078e0007 */
.L_x_76:
[----:B------:R-:W-:Y:S05]  /*04e0*/  BSYNC.RECONVERGENT B0 ;  /* 0x0000000000007941 */ /* 0x000fea0003800200 */
.L_x_74:
        /* <DEDUP_REMOVED lines=24> */
.L_x_78:
[----:B------:R-:W-:Y:S05]  /*0670*/  BSYNC.RECONVERGENT B6 ;  /* 0x0000000000067941 */ /* 0x000fea0003800200 */
.L_x_77:
        /* <DEDUP_REMOVED lines=12> */
[----:B--2---:R-:W-:-:S05]  /*0740*/  FADD R9, R2, R5 ;  /* 0x0000000502097221 */ /* 0x004fca0000000000 */
[----:B------:R-:W-:Y:S01]  /*0750*/  STG.E desc[UR36][R6.64], R9 ;  /* 0x0000000906007986 */ /* 0x000fe2000c101924 */
[----:B------:R-:W-:Y:S05]  /*0760*/  EXIT ;  /* 0x000000000000794d */ /* 0x000fea0003800000 */
        .weak           $__internal_12_$__cuda_sm20_div_u64
        .type           $__internal_12_$__cuda_sm20_div_u64,@function
        .size           $__internal_12_$__cuda_sm20_div_u64,($__internal_13_$__cuda_sm20_rem_u64 - $__internal_12_$__cuda_sm20_div_u64)
$__internal_12_$__cuda_sm20_div_u64:
        /* <DEDUP_REMOVED lines=69> */
[----:B------:R-:W-:Y:S06]  /*0bc0*/  RET.REL.NODEC R4 `(_matrix_add_t_right) ;  /* 0xfffffff4040c7950 */ /* 0x000fec0003c3ffff */
        .weak           $__internal_13_$__cuda_sm20_rem_u64
        .type           $__internal_13_$__cuda_sm20_rem_u64,@function
        .size           $__internal_13_$__cuda_sm20_rem_u64,(.L_x_110 - $__internal_13_$__cuda_sm20_rem_u64)
$__internal_13_$__cuda_sm20_rem_u64:
        /* <DEDUP_REMOVED lines=64> */
[----:B------:R-:W-:Y:S06]  /*0fd0*/  RET.REL.NODEC R2 `(_matrix_add_t_right) ;  /* 0xfffffff002087950 */ /* 0x000fec0003c3ffff */
.L_x_79:
        /* <DEDUP_REMOVED lines=10> */
.L_x_110:


//--------------------- .text._matrix_div_flat    --------------------------
	.section	.text._matrix_div_flat,"ax",@progbits
	.align	128
        .global         _matrix_div_flat
        .type           _matrix_div_flat,@function
        .size           _matrix_div_flat,(.L_x_111 - _matrix_div_flat)
        .other          _matrix_div_flat,@"STO_CUDA_ENTRY STV_DEFAULT"
_matrix_div_flat:
.text._matrix_div_flat:
[----:B------:R-:W-:Y:S01]  /*0000*/  LDC R1, c[0x0][0x37c] ;  /* 0x0000df00ff017b82 */ /* 0x000fe20000000800 */
[----:B------:R-:W0:Y:S07]  /*0010*/  S2R R3, SR_TID.X ;  /* 0x0000000000037919 */ /* 0x000e2e0000002100 */
[----:B------:R-:W0:Y:S01]  /*0020*/  S2UR UR4, SR_CTAID.X ;  /* 0x00000000000479c3 */ /* 0x000e220000002500 */
[----:B------:R-:W1:Y:S07]  /*0030*/  LDCU.64 UR6, c[0x0][0x398] ;  /* 0x00007300ff0677ac */ /* 0x000e6e0008000a00 */
[----:B------:R-:W0:Y:S02]  /*0040*/  LDC R2, c[0x0][0x360] ;  /* 0x0000d800ff027b82 */ /* 0x000e240000000800 */
[----:B0-----:R-:W-:-:S05]  /*0050*/  IMAD R2, R2, UR4, R3 ;  /* 0x0000000402027c24 */ /* 0x001fca000f8e0203 */
[----:B-1----:R-:W-:Y:S02]  /*0060*/  ISETP.GE.U32.AND P0, PT, R2, UR6, PT ;  /* 0x0000000602007c0c */ /* 0x002fe4000bf06070 */
[----:B------:R-:W-:-:S04]  /*0070*/  SHF.R.S32.HI R3, RZ, 0x1f, R2 ;  /* 0x0000001fff037819 */ /* 0x000fc80000011402 */
[----:B------:R-:W-:-:S13]  /*0080*/  ISETP.GE.U32.AND.EX P0, PT, R3, UR7, PT, P0 ;  /* 0x0000000703007c0c */ /* 0x000fda000bf06100 */
[----:B------:R-:W-:Y:S05]  /*0090*/  @P0 EXIT ;  /* 0x000000000000094d */ /* 0x000fea0003800000 */
[----:B------:R-:W0:Y:S01]  /*00a0*/  LDCU.64 UR6, c[0x0][0x390] ;  /* 0x00007200ff0677ac */ /* 0x000e220008000a00 */
[C---:B------:R-:W-:Y:S01]  /*00b0*/  IMAD.SHL.U32 R4, R2.reuse, 0x4, RZ ;  /* 0x0000000402047824 */ /* 0x040fe200078e00ff */
[----:B------:R-:W-:Y:S01]  /*00c0*/  SHF.L.U64.HI R2, R2, 0x2, R3 ;  /* 0x0000000202027819 */ /* 0x000fe20000010203 */
[----:B------:R-:W1:Y:S03]  /*00d0*/  LDCU.64 UR4, c[0x0][0x358] ;  /* 0x00006b00ff0477ac */ /* 0x000e660008000a00 */
[----:B0-----:R-:W-:-:S04]  /*00e0*/  IADD3 R8, P0, PT, R4, UR6, RZ ;  /* 0x0000000604087c10 */ /* 0x001fc8000ff1e0ff */
[----:B------:R-:W-:Y:S01]  /*00f0*/  IADD3.X R9, PT, PT, R2, UR7, RZ, P0, !PT ;  /* 0x0000000702097c10 */ /* 0x000fe200087fe4ff */
[----:B------:R-:W0:Y:S04]  /*0100*/  LDCU.64 UR6, c[0x0][0x388] ;  /* 0x00007100ff0677ac */ /* 0x000e280008000a00 */
[----:B-1----:R-:W2:Y:S01]  /*0110*/  LDG.E R3, desc[UR4][R8.64] ;  /* 0x0000000408037981 */ /* 0x002ea2000c1e1900 */
        /* <DEDUP_REMOVED lines=13> */
[----:B------:R-:W-:Y:S05]  /*01f0*/  CALL.REL.NOINC `($__internal_14_$__cuda_sm3x_div_rn_noftz_f32_slowpath) ;  /* 0x00000000001c7944 */ /* 0x000fea0003c00000 */
[----:B------:R-:W-:-:S07]  /*0200*/  IMAD.MOV.U32 R11, RZ, RZ, R0 ;  /* 0x000000ffff0b7224 */ /* 0x000fce00078e0000 */
.L_x_81:
[----:B------:R-:W-:Y:S05]  /*0210*/  BSYNC.RECONVERGENT B0 ;  /* 0x0000000000007941 */ /* 0x000fea0003800200 */
.L_x_80:
[----:B------:R-:W0:Y:S02]  /*0220*/  LDCU.64 UR6, c[0x0][0x380] ;  /* 0x00007000ff0677ac */ /* 0x000e240008000a00 */
[----:B0-----:R-:W-:-:S04]  /*0230*/  IADD3 R4, P0, PT, R4, UR6, RZ ;  /* 0x0000000604047c10 */ /* 0x001fc8000ff1e0ff */
[----:B------:R-:W-:-:S05]  /*0240*/  IADD3.X R5, PT, PT, R2, UR7, RZ, P0, !PT ;  /* 0x0000000702057c10 */ /* 0x000fca00087fe4ff */
[----:B------:R-:W-:Y:S01]  /*0250*/  STG.E desc[UR4][R4.64], R11 ;  /* 0x0000000b04007986 */ /* 0x000fe2000c101904 */
[----:B------:R-:W-:Y:S05]  /*0260*/  EXIT ;  /* 0x000000000000794d */ /* 0x000fea0003800000 */
        .weak           $__internal_14_$__cuda_sm3x_div_rn_noftz_f32_slowpath
        .type           $__internal_14_$__cuda_sm3x_div_rn_noftz_f32_slowpath,@function
        .size           $__internal_14_$__cuda_sm3x_div_rn_noftz_f32_slowpath,(.L_x_111 - $__internal_14_$__cuda_sm3x_div_rn_noftz_f32_slowpath)
$__internal_14_$__cuda_sm3x_div_rn_noftz_f32_slowpath:
[--C-:B------:R-:W-:Y:S01]  /*0270*/  SHF.R.U32.HI R7, RZ, 0x17, R3.reuse ;  /* 0x00000017ff077819 */ /* 0x100fe20000011603 */
[----:B------:R-:W-:Y:S01]  /*0280*/  BSSY.RECONVERGENT B1, `(.L_x_82) ;  /* 0x0000064000017945 */ /* 0x000fe20003800200 */
[--C-:B------:R-:W-:Y:S01]  /*0290*/  SHF.R.U32.HI R5, RZ, 0x17, R0.reuse ;  /* 0x00000017ff057819 */ /* 0x100fe20000011600 */
[----:B------:R-:W-:Y:S01]  /*02a0*/  IMAD.MOV.U32 R8, RZ, RZ, R0 ;  /* 0x000000ffff087224 */ /* 0x000fe200078e0000 */
[----:B------:R-:W-:Y:S01]  /*02b0*/  LOP3.LUT R7, R7, 0xff, RZ, 0xc0, !PT ;  /* 0x000000ff07077812 */ /* 0x000fe200078ec0ff */
[----:B------:R-:W-:Y:S01]  /*02c0*/  IMAD.MOV.U32 R9, RZ, RZ, R3 ;  /* 0x000000ffff097224 */ /* 0x000fe200078e0003 */
[----:B------:R-:W-:-:S03]  /*02d0*/  LOP3.LUT R5, R5, 0xff, RZ, 0xc0, !PT ;  /* 0x000000ff05057812 */ /* 0x000fc600078ec0ff */
        /* <DEDUP_REMOVED lines=27> */
[----:B------:R-:W-:Y:S02]  /*0490*/  @!P1 FFMA R9, R3, 1.84467440737095516160e+19, RZ ;  /* 0x5f80000003099823 */ /* 0x000fe400000000ff */
[----:B------:R-:W-:-:S07]  /*04a0*/  @!P1 VIADD R10, R10, 0x40 ;  /* 0x000000400a0a9836 */ /* 0x000fce0000000000 */
.L_x_83:
        /* <DEDUP_REMOVED lines=17> */
[----:B------:R-:W-:-:S05]  /*05c0*/  LOP3.LUT R3, R3, 0xff, RZ, 0xc0, !PT ;  /* 0x000000ff03037812 */ /* 0x000fca00078ec0ff */
[----:B------:R-:W-:-:S04]  /*05d0*/  IMAD.IADD R7, R3, 0x1, R5 ;  /* 0x0000000103077824 */ /* 0x000fc800078e0205 */
        /* <DEDUP_REMOVED lines=28> */
[----:B------:R-:W-:-:S05]  /*07a0*/  LOP3.LUT R3, R3, R8, RZ, 0xc0, !PT ;  /* 0x0000000803037212 */ /* 0x000fca00078ec0ff */
[----:B------:R-:W-:-:S05]  /*07b0*/  IMAD.IADD R3, R10, 0x1, R3 ;  /* 0x000000010a037824 */ /* 0x000fca00078e0203 */
[----:B------:R-:W-:Y:S01]  /*07c0*/  LOP3.LUT R0, R3, R0, RZ, 0xfc, !PT ;  /* 0x0000000003007212 */ /* 0x000fe200078efcff */
[----:B------:R-:W-:Y:S06]  /*07d0*/  BRA `(.L_x_91) ;  /* 0x0000000000107947 */ /* 0x000fec0003800000 */
.L_x_90:
[----:B------:R-:W-:-:S04]  /*07e0*/  LOP3.LUT R0, R0, 0x80000000, RZ, 0xc0, !PT ;  /* 0x8000000000007812 */ /* 0x000fc800078ec0ff */
[----:B------:R-:W-:Y:S01]  /*07f0*/  LOP3.LUT R0, R0, 0x7f800000, RZ, 0xfc, !PT ;  /* 0x7f80000000007812 */ /* 0x000fe200078efcff */
[----:B------:R-:W-:Y:S06]  /*0800*/  BRA `(.L_x_91) ;  /* 0x0000000000047947 */ /* 0x000fec0003800000 */
.L_x_89:
[----:B------:R-:W-:-:S07]  /*0810*/  IMAD R0, R5, 0x800000, R0 ;  /* 0x0080000005007824 */ /* 0x000fce00078e0200 */
.L_x_91:
[----:B------:R-:W-:Y:S05]  /*0820*/  BSYNC.RECONVERGENT B2 ;  /* 0x0000000000027941 */ /* 0x000fea0003800200 */
.L_x_88:
[----:B------:R-:W-:Y:S05]  /*0830*/  BRA `(.L_x_92) ;  /* 0x0000000000207947 */ /* 0x000fea0003800000 */
.L_x_87:
[----:B------:R-:W-:-:S04]  /*0840*/  LOP3.LUT R0, R9, 0x80000000, R8, 0x48, !PT ;  /* 0x8000000009007812 */ /* 0x000fc800078e4808 */
[----:B------:R-:W-:Y:S01]  /*0850*/  LOP3.LUT R0, R0, 0x7f800000, RZ, 0xfc, !PT ;  /* 0x7f80000000007812 */ /* 0x000fe200078efcff */
[----:B------:R-:W-:Y:S06]  /*0860*/  BRA `(.L_x_92) ;  /* 0x0000000000147947 */ /* 0x000fec0003800000 */
.L_x_86:
[----:B------:R-:W-:Y:S01]  /*0870*/  LOP3.LUT R0, R9, 0x80000000, R8, 0x48, !PT ;  /* 0x8000000009007812 */ /* 0x000fe200078e4808 */
[----:B------:R-:W-:Y:S06]  /*0880*/  BRA `(.L_x_92) ;  /* 0x00000000000c7947 */ /* 0x000fec0003800000 */
.L_x_85:
[----:B------:R-:W0:Y:S01]  /*0890*/  MUFU.RSQ R0, -QNAN ;  /* 0xffc0000000007908 */ /* 0x000e220000001400 */
[----:B------:R-:W-:Y:S05]  /*08a0*/  BRA `(.L_x_92) ;  /* 0x0000000000047947 */ /* 0x000fea0003800000 */
.L_x_84:
[----:B------:R-:W-:-:S07]  /*08b0*/  FADD.FTZ R0, R0, R3 ;  /* 0x0000000300007221 */ /* 0x000fce0000010000 */
.L_x_92:
[----:B------:R-:W-:Y:S05]  /*08c0*/  BSYNC.RECONVERGENT B1 ;  /* 0x0000000000017941 */ /* 0x000fea0003800200 */
.L_x_82:
[----:B------:R-:W-:-:S04]  /*08d0*/  IMAD.MOV.U32 R7, RZ, RZ, 0x0 ;  /* 0x00000000ff077424 */ /* 0x000fc800078e00ff */
[----:B0-----:R-:W-:Y:S05]  /*08e0*/  RET.REL.NODEC R6 `(_matrix_div_flat) ;  /* 0xfffffff406c47950 */ /* 0x001fea0003c3ffff */
.L_x_93:
        /* <DEDUP_REMOVED lines=9> */
.L_x_111:


//--------------------- .text._matrix_mul_flat    --------------------------
	.section	.text._matrix_mul_flat,"ax",@progbits
	.align	128
        .global         _matrix_mul_flat
        .type           _matrix_mul_flat,@function
        .size           _matrix_mul_flat,(.L_x_119 - _matrix_mul_flat)
        .other          _matrix_mul_flat,@"STO_CUDA_ENTRY STV_DEFAULT"
_matrix_mul_flat:
.text._matrix_mul_flat:
        /* <DEDUP_REMOVED lines=13> */
[----:B------:R-:W1:Y:S01]  /*00d0*/  LDCU.128 UR8, c[0x0][0x380] ;  /* 0x00007000ff0877ac */ /* 0x000e620008000c00 */
[----:B------:R-:W2:Y:S02]  /*00e0*/  LDCU.64 UR4, c[0x0][0x358] ;  /* 0x00006b00ff0477ac */ /* 0x000ea40008000a00 */
[C---:B0-----:R-:W-:Y:S02]  /*00f0*/  IADD3 R4, P1, PT, R6.reuse, UR6, RZ ;  /* 0x0000000606047c10 */ /* 0x041fe4000ff3e0ff */
[----:B-1----:R-:W-:Y:S02]  /*0100*/  IADD3 R2, P0, PT, R6, UR10, RZ ;  /* 0x0000000a06027c10 */ /* 0x002fe4000ff1e0ff */
[----:B------:R-:W-:-:S02]  /*0110*/  IADD3.X R5, PT, PT, R0, UR7, RZ, P1, !PT ;  /* 0x0000000700057c10 */ /* 0x000fc40008ffe4ff */
[----:B------:R-:W-:-:S04]  /*0120*/  IADD3.X R3, PT, PT, R0, UR11, RZ, P0, !PT ;  /* 0x0000000b00037c10 */ /* 0x000fc800087fe4ff */
[----:B--2---:R-:W2:Y:S04]  /*0130*/  LDG.E R5, desc[UR4][R4.64] ;  /* 0x0000000404057981 */ /* 0x004ea8000c1e1900 */
[----:B------:R-:W2:Y:S01]  /*0140*/  LDG.E R2, desc[UR4][R2.64] ;  /* 0x0000000402027981 */ /* 0x000ea2000c1e1900 */
[----:B------:R-:W-:-:S04]  /*0150*/  IADD3 R6, P0, PT, R6, UR8, RZ ;  /* 0x0000000806067c10 */ /* 0x000fc8000ff1e0ff */
[----:B------:R-:W-:Y:S01]  /*0160*/  IADD3.X R7, PT, PT, R0, UR9, RZ, P0, !PT ;  /* 0x0000000900077c10 */ /* 0x000fe200087fe4ff */
[----:B--2---:R-:W-:-:S05]  /*0170*/  FMUL R9, R2, R5 ;  /* 0x0000000502097220 */ /* 0x004fca0000400000 */
[----:B------:R-:W-:Y:S01]  /*0180*/  STG.E desc[UR4][R6.64], R9 ;  /* 0x0000000906007986 */ /* 0x000fe2000c101904 */
[----:B------:R-:W-:Y:S05]  /*0190*/  EXIT ;  /* 0x000000000000794d */ /* 0x000fea0003800000 */
.L_x_94:
        /* <DEDUP_REMOVED lines=14> */
.L_x_119:


//--------------------- .text._matrix_sub_flat    --------------------------
	.section	.text._matrix_sub_flat,"ax",@progbits
	.align	128
        .global         _matrix_sub_flat
        .type           _matrix_sub_flat,@function
        .size           _matrix_sub_flat,(.L_x_120 - _matrix_sub_flat)
        .other          _matrix_sub_flat,@"STO_CUDA_ENTRY STV_DEFAULT"
_matrix_sub_flat:
.text._matrix_sub_flat:
        /* <DEDUP_REMOVED lines=23> */
[----:B--2---:R-:W-:-:S05]  /*0170*/  FADD R9, R2, -R5 ;  /* 0x8000000502097221 */ /* 0x004fca0000000000 */
[----:B------:R-:W-:Y:S01]  /*0180*/  STG.E desc[UR4][R6.64], R9 ;  /* 0x0000000906007986 */ /* 0x000fe2000c101904 */
[----:B------:R-:W-:Y:S05]  /*0190*/  EXIT ;  /* 0x000000000000794d */ /* 0x000fea0003800000 */
.L_x_95:
        /* <DEDUP_REMOVED lines=14> */
.L_x_120:


//--------------------- .text._matrix_add_flat    --------------------------
	.section	.text._matrix_add_flat,"ax",@progbits
	.align	128
        .global         _matrix_add_flat
        .type           _matrix_add_flat,@function
        .size           _matrix_add_flat,(.L_x_121 - _matrix_add_flat)
        .other          _matrix_add_flat,@"STO_CUDA_ENTRY STV_DEFAULT"
_matrix_add_flat:
.text._matrix_add_flat:
        /* <DEDUP_REMOVED lines=23> */
[----:B--2---:R-:W-:-:S05]  /*0170*/  FADD R9, R2, R5 ;  /* 0x0000000502097221 */ /* 0x004fca0000000000 */
[----:B------:R-:W-:Y:S01]  /*0180*/  STG.E desc[UR4][R6.64], R9 ;  /* 0x0000000906007986 */ /* 0x000fe2000c101904 */
[----:B------:R-:W-:Y:S05]  /*0190*/  EXIT ;  /* 0x000000000000794d */ /* 0x000fea0003800000 */
.L_x_96:
        /* <DEDUP_REMOVED lines=14> */
.L_x_121:


//--------------------- .nv.global.init           --------------------------
	.section	.nv.global.init,"aw",@progbits
.nv.global.init:
	.type		$str,@object
	.size		$str,($str$1 - $str)
$str:
        /*0000*/ 	.byte	0x69, 0x6e, 0x64, 0x65, 0x78, 0x20, 0x3c, 0x20, 0x6c, 0x65, 0x6e, 0x00
	.type		$str$1,@object
	.size		$str$1,(__unnamed_5 - $str$1)
$str$1:
        /*000c*/ 	.byte	0x2f, 0x74, 0x6d, 0x70, 0x2f, 0x73, 0x61, 0x73, 0x73, 0x5f, 0x63, 0x75, 0x5f, 0x39, 0x6c, 0x32
        /*001c*/ 	.byte	0x5f, 0x6c, 0x30, 0x65, 0x33, 0x2f, 0x6b, 0x2e, 0x63, 0x75, 0x00
	.type		__unnamed_5,@object
	.size		__unnamed_5,(__unnamed_6 - __unnamed_5)
__unnamed_5:
        /*0027*/ 	.byte	0x76, 0x6f, 0x69, 0x64, 0x20, 0x5f, 0x6d, 0x61, 0x74, 0x72, 0x69, 0x78, 0x5f, 0x73, 0x75, 0x62
        /*0037*/ 	.byte	0x5f, 0x74, 0x5f, 0x6c, 0x65, 0x66, 0x74, 0x28, 0x66, 0x6c, 0x6f, 0x61, 0x74, 0x20, 0x2a, 0x2c
        /*0047*/ 	.byte	0x20, 0x66, 0x6c, 0x6f, 0x61, 0x74, 0x20, 0x2a, 0x2c, 0x20, 0x66, 0x6c, 0x6f, 0x61, 0x74, 0x20
        /*0057*/ 	.byte	0x2a, 0x2c, 0x20, 0x75, 0x6e, 0x73, 0x69, 0x67, 0x6e, 0x65, 0x64, 0x20, 0x6c, 0x6f, 0x6e, 0x67
        /*0067*/ 	.byte	0x2c, 0x20, 0x75, 0x6e, 0x73, 0x69, 0x67, 0x6e, 0x65, 0x64, 0x20, 0x6c, 0x6f, 0x6e, 0x67, 0x2c
        /*0077*/ 	.byte	0x20, 0x75, 0x6e, 0x73, 0x69, 0x67, 0x6e, 0x65, 0x64, 0x20, 0x6c, 0x6f, 0x6e, 0x67, 0x29, 0x00
	.type		__unnamed_6,@object
	.size		__unnamed_6,(__unnamed_3 - __unnamed_6)
__unnamed_6:
        /*0087*/ 	.byte	0x76, 0x6f, 0x69, 0x64, 0x20, 0x5f, 0x6d, 0x61, 0x74, 0x72, 0x69, 0x78, 0x5f, 0x64, 0x69, 0x76
        /*0097*/ 	.byte	0x5f, 0x74, 0x5f, 0x6c, 0x65, 0x66, 0x74, 0x28, 0x66, 0x6c, 0x6f, 0x61, 0x74, 0x20, 0x2a, 0x2c
        /*00a7*/ 	.byte	0x20, 0x66, 0x6c, 0x6f, 0x61, 0x74, 0x20, 0x2a, 0x2c, 0x20, 0x66, 0x6c, 0x6f, 0x61, 0x74, 0x20
        /*00b7*/ 	.byte	0x2a, 0x2c, 0x20, 0x75, 0x6e, 0x73, 0x69, 0x67, 0x6e, 0x65, 0x64, 0x20, 0x6c, 0x6f, 0x6e, 0x67
        /*00c7*/ 	.byte	0x2c, 0x20, 0x75, 0x6e, 0x73, 0x69, 0x67, 0x6e, 0x65, 0x64, 0x20, 0x6c, 0x6f, 0x6e, 0x67, 0x2c
        /*00d7*/ 	.byte	0x20, 0x75, 0x6e, 0x73, 0x69, 0x67, 0x6e, 0x65, 0x64, 0x20, 0x6c, 0x6f, 0x6e, 0x67, 0x29, 0x00
	.type		__unnamed_3,@object
	.size		__unnamed_3,(__unnamed_1 - __unnamed_3)
__unnamed_3:
        /*00e7*/ 	.byte	0x76, 0x6f, 0x69, 0x64, 0x20, 0x5f, 0x6d, 0x61, 0x74, 0x72, 0x69, 0x78, 0x5f, 0x6d, 0x75, 0x6c
        /*00f7*/ 	.byte	0x5f, 0x74, 0x5f, 0x72, 0x69, 0x67, 0x68, 0x74, 0x28, 0x66, 0x6c, 0x6f, 0x61, 0x74, 0x20, 0x2a
        /*0107*/ 	.byte	0x2c, 0x20, 0x66, 0x6c, 0x6f, 0x61, 0x74, 0x20, 0x2a, 0x2c, 0x20, 0x66, 0x6c, 0x6f, 0x61, 0x74
        /*0117*/ 	.byte	0x20, 0x2a, 0x2c, 0x20, 0x75, 0x6e, 0x73, 0x69, 0x67, 0x6e, 0x65, 0x64, 0x20, 0x6c, 0x6f, 0x6e
        /*0127*/ 	.byte	0x67, 0x2c, 0x20, 0x75, 0x6e, 0x73, 0x69, 0x67, 0x6e, 0x65, 0x64, 0x20, 0x6c, 0x6f, 0x6e, 0x67
        /*0137*/ 	.byte	0x2c, 0x20, 0x75, 0x6e, 0x73, 0x69, 0x67, 0x6e, 0x65, 0x64, 0x20, 0x6c, 0x6f, 0x6e, 0x67, 0x29
        /*0147*/ 	.byte	0x00
	.type		__unnamed_1,@object
	.size		__unnamed_1,(__unnamed_4 - __unnamed_1)
__unnamed_1:
        /*0148*/ 	.byte	0x76, 0x6f, 0x69, 0x64, 0x20, 0x5f, 0x6d, 0x61, 0x74, 0x72, 0x69, 0x78, 0x5f, 0x61, 0x64, 0x64
        /*0158*/ 	.byte	0x5f, 0x74, 0x5f, 0x72, 0x69, 0x67, 0x68, 0x74, 0x28, 0x66, 0x6c, 0x6f, 0x61, 0x74, 0x20, 0x2a
        /*0168*/ 	.byte	0x2c, 0x20, 0x66, 0x6c, 0x6f, 0x61, 0x74, 0x20, 0x2a, 0x2c, 0x20, 0x66, 0x6c, 0x6f, 0x61, 0x74
        /*0178*/ 	.byte	0x20, 0x2a, 0x2c, 0x20, 0x75, 0x6e, 0x73, 0x69, 0x67, 0x6e, 0x65, 0x64, 0x20, 0x6c, 0x6f, 0x6e
        /*0188*/ 	.byte	0x67, 0x2c, 0x20, 0x75, 0x6e, 0x73, 0x69, 0x67, 0x6e, 0x65, 0x64, 0x20, 0x6c, 0x6f, 0x6e, 0x67
        /*0198*/ 	.byte	0x2c, 0x20, 0x75, 0x6e, 0x73, 0x69, 0x67, 0x6e, 0x65, 0x64, 0x20, 0x6c, 0x6f, 0x6e, 0x67, 0x29
        /*01a8*/ 	.byte	0x00
	.type		__unnamed_4,@object
	.size		__unnamed_4,(__unnamed_2 - __unnamed_4)
__unnamed_4:
        /*01a9*/ 	.byte	0x76, 0x6f, 0x69, 0x64, 0x20, 0x5f, 0x6d, 0x61, 0x74, 0x72, 0x69, 0x78, 0x5f, 0x64, 0x69, 0x76
        /*01b9*/ 	.byte	0x5f, 0x74, 0x5f, 0x72, 0x69, 0x67, 0x68, 0x74, 0x28, 0x66, 0x6c, 0x6f, 0x61, 0x74, 0x20, 0x2a
        /*01c9*/ 	.byte	0x2c, 0x20, 0x66, 0x6c, 0x6f, 0x61, 0x74, 0x20, 0x2a, 0x2c, 0x20, 0x66, 0x6c, 0x6f, 0x61, 0x74
        /*01d9*/ 	.byte	0x20, 0x2a, 0x2c, 0x20, 0x75, 0x6e, 0x73, 0x69, 0x67, 0x6e, 0x65, 0x64, 0x20, 0x6c, 0x6f, 0x6e
        /*01e9*/ 	.byte	0x67, 0x2c, 0x20, 0x75, 0x6e, 0x73, 0x69, 0x67, 0x6e, 0x65, 0x64, 0x20, 0x6c, 0x6f, 0x6e, 0x67
        /*01f9*/ 	.byte	0x2c, 0x20, 0x75, 0x6e, 0x73, 0x69, 0x67, 0x6e, 0x65, 0x64, 0x20, 0x6c, 0x6f, 0x6e, 0x67, 0x29
        /*0209*/ 	.byte	0x00
	.type		__unnamed_2,@object
	.size		__unnamed_2,(.L_1 - __unnamed_2)
__unnamed_2:
        /*020a*/ 	.byte	0x76, 0x6f, 0x69, 0x64, 0x20, 0x5f, 0x6d, 0x61, 0x74, 0x72, 0x69, 0x78, 0x5f, 0x73, 0x75, 0x62
        /*021a*/ 	.byte	0x5f, 0x74, 0x5f, 0x72, 0x69, 0x67, 0x68, 0x74, 0x28, 0x66, 0x6c, 0x6f, 0x61, 0x74, 0x20, 0x2a
        /*022a*/ 	.byte	0x2c, 0x20, 0x66, 0x6c, 0x6f, 0x61, 0x74, 0x20, 0x2a, 0x2c, 0x20, 0x66, 0x6c, 0x6f, 0x61, 0x74
        /*023a*/ 	.byte	0x20, 0x2a, 0x2c, 0x20, 0x75, 0x6e, 0x73, 0x69, 0x67, 0x6e, 0x65, 0x64, 0x20, 0x6c, 0x6f, 0x6e
        /*024a*/ 	.byte	0x67, 0x2c, 0x20, 0x75, 0x6e, 0x73, 0x69, 0x67, 0x6e, 0x65, 0x64, 0x20, 0x6c, 0x6f, 0x6e, 0x67
        /*025a*/ 	.byte	0x2c, 0x20, 0x75, 0x6e, 0x73, 0x69, 0x67, 0x6e, 0x65, 0x64, 0x20, 0x6c, 0x6f, 0x6e, 0x67, 0x29
        /*026a*/ 	.byte	0x00
.L_1:


//--------------------- .nv.shared.reserved.0     --------------------------
	.section	.nv.shared.reserved.0,"aw",@nobits
	.weak		__nv_reservedSMEM_offset_0_alias
	.size		__nv_reservedSMEM_offset_0_alias, 0, 64
	.other		__nv_reservedSMEM_offset_0_alias,@"STO_CUDA_RESERVED_SHARED STV_DEFAULT"
__nv_reservedSMEM_offset_0_alias:
	.zero		0
	.zero		64


//--------------------- .nv.constant0._matrix_div_t_left --------------------------
	.section	.nv.constant0._matrix_div_t_left,"a",@progbits
	.sectionflags	@""
	.align	4
.nv.constant0._matrix_div_t_left:
	.zero		944


//--------------------- .nv.constant0._matrix_sub_t_left --------------------------
	.section	.nv.constant0._matrix_sub_t_left,"a",@progbits
	.sectionflags	@""
	.align	4
.nv.constant0._matrix_sub_t_left:
	.zero		944


//--------------------- .nv.constant0._matrix_div_t_right --------------------------
	.section	.nv.constant0._matrix_div_t_right,"a",@progbits
	.sectionflags	@""
	.align	4
.nv.constant0._matrix_div_t_right:
	.zero		944


//--------------------- .nv.constant0._matrix_mul_t_right --------------------------
	.section	.nv.constant0._matrix_mul_t_right,"a",@progbits
	.sectionflags	@""
	.align	4
.nv.constant0._matrix_mul_t_right:
	.zero		944


//--------------------- .nv.constant0._matrix_sub_t_right --------------------------
	.section	.nv.constant0._matrix_sub_t_right,"a",@progbits
	.sectionflags	@""
	.align	4
.nv.constant0._matrix_sub_t_right:
	.zero		944


//--------------------- .nv.constant0._matrix_add_t_right --------------------------
	.section	.nv.constant0._matrix_add_t_right,"a",@progbits
	.sectionflags	@""
	.align	4
.nv.constant0._matrix_add_t_right:
	.zero		944


//--------------------- .nv.constant0._matrix_div_flat --------------------------
	.section	.nv.constant0._matrix_div_flat,"a",@progbits
	.sectionflags	@""
	.align	4
.nv.constant0._matrix_div_flat:
	.zero		928


//--------------------- .nv.constant0._matrix_mul_flat --------------------------
	.section	.nv.constant0._matrix_mul_flat,"a",@progbits
	.sectionflags	@""
	.align	4
.nv.constant0._matrix_mul_flat:
	.zero		928


//--------------------- .nv.constant0._matrix_sub_flat --------------------------
	.section	.nv.constant0._matrix_sub_flat,"a",@progbits
	.sectionflags	@""
	.align	4
.nv.constant0._matrix_sub_flat:
	.zero		928


//--------------------- .nv.constant0._matrix_add_flat --------------------------
	.section	.nv.constant0._matrix_add_flat,"a",@progbits
	.sectionflags	@""
	.align	4
.nv.constant0._matrix_add_flat:
	.zero		928


//--------------------- SYMBOLS --------------------------

	.type		.nv.reservedSmem.offset0,@object
	.size		.nv.reservedSmem.offset0,0x4
	.type		__assertfail,@function
